// auto-generated by cutlass_sweep.sparse_gemm — config: {"arch": "sm_90", "cluster_m": 2, "cluster_n": 1, "dtype": "fp16", "tile_k": 64, "tile_m": 64, "tile_n": 64}
#include "cutlass/cutlass.h"
#include "cutlass/gemm/collective/collective_builder.hpp"
#include "cutlass/gemm/device/gemm_universal_adapter.h"
#include "cutlass/gemm/kernel/gemm_universal.hpp"
#include "cutlass/epilogue/collective/collective_builder.hpp"

using Elem = cutlass::half_t;
using Acc  = float;
using TileShape    = cute::Shape<cute::_64, cute::_64, cute::_64>;
using ClusterShape = cute::Shape<cute::_2, cute::_1, cute::_1>;

using CollectiveEpilogue = typename cutlass::epilogue::collective::CollectiveBuilder<
    cutlass::arch::Sm90, cutlass::arch::OpClassSparseTensorOp,
    TileShape, ClusterShape,
    cutlass::epilogue::collective::EpilogueTileAuto,
    Acc, Acc,
    Acc, cutlass::layout::ColumnMajor, 128 / cutlass::sizeof_bits<Acc>::value,
    Acc, cutlass::layout::ColumnMajor, 128 / cutlass::sizeof_bits<Acc>::value,
    cutlass::epilogue::collective::EpilogueScheduleAuto
  >::CollectiveOp;

using CollectiveMainloop = typename cutlass::gemm::collective::CollectiveBuilder<
    cutlass::arch::Sm90, cutlass::arch::OpClassSparseTensorOp,
    Elem, cutlass::layout::RowMajor, 128 / cutlass::sizeof_bits<Elem>::value,
    Elem, cutlass::layout::ColumnMajor, 128 / cutlass::sizeof_bits<Elem>::value,
    Acc,
    TileShape, ClusterShape,
    cutlass::gemm::collective::StageCountAutoCarveout<static_cast<int>(sizeof(typename CollectiveEpilogue::SharedStorage))>,
    cutlass::gemm::collective::KernelScheduleAuto
  >::CollectiveOp;

using GemmKernel = cutlass::gemm::kernel::GemmUniversal<
    cute::Shape<int,int,int,int>,
    CollectiveMainloop,
    CollectiveEpilogue
>;
using Gemm = cutlass::gemm::device::GemmUniversalAdapter<GemmKernel>;

auto* _anchor = &cutlass::device_kernel<GemmKernel>;


// ===== COMPILED SASS (sm_90a) =====

	.target	sm_90a

	.elftype	@"ET_EXEC"


//--------------------- .note.nv.tkinfo           --------------------------
	.section	.note.nv.tkinfo,"",@"SHT_NOTE"
	.sectionflags	@"SHF_NOTE_NV_TKINFO"
	.tkinfo
        /*0018*/ 	.word	0x00000002
        /*0030*/ 	.string	""
        /*0030*/ 	.string	"ptxas"
        /*0030*/ 	.string	"Cuda compilation tools, release 13.0, V13.0.88"
        /*0030*/ 	.string	"Build cuda_13.0.r13.0/compiler.36424714_0"
        /*0030*/ 	.string	"-arch sm_90a -m 64 "



//--------------------- .note.nv.cuinfo           --------------------------
	.section	.note.nv.cuinfo,"",@"SHT_NOTE"
	.sectionflags	@"SHF_NOTE_NV_CUINFO"
        /*0018*/ 	.short	0x0002
        /*001a*/ 	.short	0x005a
        /*001c*/ 	.short	0x0082
	.zero		2


//--------------------- .nv.info                  --------------------------
	.section	.nv.info,"",@"SHT_CUDA_INFO"
	.align	4


	//----- nvinfo : EIATTR_REGCOUNT
	.align		4
        /*0000*/ 	.byte	0x04, 0x2f
        /*0002*/ 	.short	(.L_12 - .L_11)
	.align		4
.L_11:
        /*0004*/ 	.word	index@(_ZN7cutlass13device_kernelINS_4gemm6kernel13GemmUniversalIN4cute5tupleIJiiiiEEENS1_10collective13CollectiveMmaINS1_40MainloopSm90TmaGmmaWarpSpecializedSparseILi18ENS5_IJNS4_1CILi2EEENSA_ILi1EEESC_EEENS1_32KernelTmaWarpSpecializedPingpongEEENS5_IJNSA_ILi64EEESG_SG_EEENS_6half_tENS5_IJNS4_6LayoutINS5_IJiNS5_IJSB_iEEEiEEENS5_IJlNS5_IJSC_SB_EEElEEEEENSJ_INS5_IJNS5_IJNS5_IJNSA_ILi8EEESB_NSA_ILi4EEEEEEiEEENS5_IJNS5_IJNSA_ILi16EEESB_SB_EEEiEEEiEEENS5_IJNS5_IJNS5_IJSG_ST_NSA_ILi1024EEEEEENSA_ILi4096EEEEEENS5_IJNS5_IJSC_NSA_ILi512EEENSA_ILi32EEEEEElEEElEEEEEEEESI_NS5_IJlSC_lEEENS4_8TiledMMAINS4_8MMA_AtomIJNS4_4SM904GMMA6SPARSE26GMMA_64x64x32_F32F16F16_SSILNS1C_5MajorE0ELS1F_0ELNS1C_7ScaleInE1ELS1G_1ELNS1C_9SparseSelE0EEEEEENSJ_INS5_IJSC_SC_SC_EEENS5_IJNSA_ILi0EEES1L_S1L_EEEEENS5_IJNS4_10UnderscoreES1O_S1O_EEEEENS4_13SM90_TMA_LOADENS4_14ComposedLayoutINS4_7SwizzleILi2ELi4ELi3EEENS4_25smem_sparse_ptr_flag_bitsILi2ELi16EEENSJ_INS5_IJNS5_IJSC_SP_EEENS5_IJSB_S12_EEEEEENS5_IJNS5_IJS1L_SG_EEESM_EEEEEEEvNS4_8identityENS4_23SM90_TMA_LOAD_MULTICASTENS1S_INS1T_ILi3ELi4ELi3EEENS4_18smem_ptr_flag_bitsILi16EEENSJ_INS5_IJSP_SG_EEENS5_IJSG_SC_EEEEEEEvS24_EENS_8epilogue10collective6detail29Sm90TmaWarpSpecializedAdapterINS2F_15DefaultEpilogueIfNS5_IJSC_llEEES2J_NS2E_6thread17LinearCombinationIfLi1EffLNS2K_9ScaleType4KindE0ELNS_15FloatRoundStyleE2EfEENS1_15EpilogueDefaultEEEEEvvEEEEvNT_6ParamsE)
        /*0008*/ 	.word	0x000000a8


	//----- nvinfo : EIATTR_FRAME_SIZE
	.align		4
.L_12:
        /*000c*/ 	.byte	0x04, 0x11
        /*000e*/ 	.short	(.L_14 - .L_13)
	.align		4
.L_13:
        /*0010*/ 	.word	index@(_ZN7cutlass13device_kernelINS_4gemm6kernel13GemmUniversalIN4cute5tupleIJiiiiEEENS1_10collective13CollectiveMmaINS1_40MainloopSm90TmaGmmaWarpSpecializedSparseILi18ENS5_IJNS4_1CILi2EEENSA_ILi1EEESC_EEENS1_32KernelTmaWarpSpecializedPingpongEEENS5_IJNSA_ILi64EEESG_SG_EEENS_6half_tENS5_IJNS4_6LayoutINS5_IJiNS5_IJSB_iEEEiEEENS5_IJlNS5_IJSC_SB_EEElEEEEENSJ_INS5_IJNS5_IJNS5_IJNSA_ILi8EEESB_NSA_ILi4EEEEEEiEEENS5_IJNS5_IJNSA_ILi16EEESB_SB_EEEiEEEiEEENS5_IJNS5_IJNS5_IJSG_ST_NSA_ILi1024EEEEEENSA_ILi4096EEEEEENS5_IJNS5_IJSC_NSA_ILi512EEENSA_ILi32EEEEEElEEElEEEEEEEESI_NS5_IJlSC_lEEENS4_8TiledMMAINS4_8MMA_AtomIJNS4_4SM904GMMA6SPARSE26GMMA_64x64x32_F32F16F16_SSILNS1C_5MajorE0ELS1F_0ELNS1C_7ScaleInE1ELS1G_1ELNS1C_9SparseSelE0EEEEEENSJ_INS5_IJSC_SC_SC_EEENS5_IJNSA_ILi0EEES1L_S1L_EEEEENS5_IJNS4_10UnderscoreES1O_S1O_EEEEENS4_13SM90_TMA_LOADENS4_14ComposedLayoutINS4_7SwizzleILi2ELi4ELi3EEENS4_25smem_sparse_ptr_flag_bitsILi2ELi16EEENSJ_INS5_IJNS5_IJSC_SP_EEENS5_IJSB_S12_EEEEEENS5_IJNS5_IJS1L_SG_EEESM_EEEEEEEvNS4_8identityENS4_23SM90_TMA_LOAD_MULTICASTENS1S_INS1T_ILi3ELi4ELi3EEENS4_18smem_ptr_flag_bitsILi16EEENSJ_INS5_IJSP_SG_EEENS5_IJSG_SC_EEEEEEEvS24_EENS_8epilogue10collective6detail29Sm90TmaWarpSpecializedAdapterINS2F_15DefaultEpilogueIfNS5_IJSC_llEEES2J_NS2E_6thread17LinearCombinationIfLi1EffLNS2K_9ScaleType4KindE0ELNS_15FloatRoundStyleE2EfEENS1_15EpilogueDefaultEEEEEvvEEEEvNT_6ParamsE)
        /*0014*/ 	.word	0x00000000


	//----- nvinfo : EIATTR_MIN_STACK_SIZE
	.align		4
.L_14:
        /*0018*/ 	.byte	0x04, 0x12
        /*001a*/ 	.short	(.L_16 - .L_15)
	.align		4
.L_15:
        /*001c*/ 	.word	index@(_ZN7cutlass13device_kernelINS_4gemm6kernel13GemmUniversalIN4cute5tupleIJiiiiEEENS1_10collective13CollectiveMmaINS1_40MainloopSm90TmaGmmaWarpSpecializedSparseILi18ENS5_IJNS4_1CILi2EEENSA_ILi1EEESC_EEENS1_32KernelTmaWarpSpecializedPingpongEEENS5_IJNSA_ILi64EEESG_SG_EEENS_6half_tENS5_IJNS4_6LayoutINS5_IJiNS5_IJSB_iEEEiEEENS5_IJlNS5_IJSC_SB_EEElEEEEENSJ_INS5_IJNS5_IJNS5_IJNSA_ILi8EEESB_NSA_ILi4EEEEEEiEEENS5_IJNS5_IJNSA_ILi16EEESB_SB_EEEiEEEiEEENS5_IJNS5_IJNS5_IJSG_ST_NSA_ILi1024EEEEEENSA_ILi4096EEEEEENS5_IJNS5_IJSC_NSA_ILi512EEENSA_ILi32EEEEEElEEElEEEEEEEESI_NS5_IJlSC_lEEENS4_8TiledMMAINS4_8MMA_AtomIJNS4_4SM904GMMA6SPARSE26GMMA_64x64x32_F32F16F16_SSILNS1C_5MajorE0ELS1F_0ELNS1C_7ScaleInE1ELS1G_1ELNS1C_9SparseSelE0EEEEEENSJ_INS5_IJSC_SC_SC_EEENS5_IJNSA_ILi0EEES1L_S1L_EEEEENS5_IJNS4_10UnderscoreES1O_S1O_EEEEENS4_13SM90_TMA_LOADENS4_14ComposedLayoutINS4_7SwizzleILi2ELi4ELi3EEENS4_25smem_sparse_ptr_flag_bitsILi2ELi16EEENSJ_INS5_IJNS5_IJSC_SP_EEENS5_IJSB_S12_EEEEEENS5_IJNS5_IJS1L_SG_EEESM_EEEEEEEvNS4_8identityENS4_23SM90_TMA_LOAD_MULTICASTENS1S_INS1T_ILi3ELi4ELi3EEENS4_18smem_ptr_flag_bitsILi16EEENSJ_INS5_IJSP_SG_EEENS5_IJSG_SC_EEEEEEEvS24_EENS_8epilogue10collective6detail29Sm90TmaWarpSpecializedAdapterINS2F_15DefaultEpilogueIfNS5_IJSC_llEEES2J_NS2E_6thread17LinearCombinationIfLi1EffLNS2K_9ScaleType4KindE0ELNS_15FloatRoundStyleE2EfEENS1_15EpilogueDefaultEEEEEvvEEEEvNT_6ParamsE)
        /*0020*/ 	.word	0x00000000
.L_16:


//--------------------- .nv.compat                --------------------------
	.section	.nv.compat,"",@"SHT_CUDA_COMPAT_INFO"
	.align	4
        /*0000*/ 	.byte	0x02, 0x09, 0x01, 0x00, 0x02, 0x02, 0x04, 0x00, 0x02, 0x05, 0x05, 0x00, 0x03, 0x07, 0x01, 0x01
        /*0010*/ 	.byte	0x02, 0x03, 0x01, 0x00, 0x02, 0x06, 0x01, 0x00, 0x04, 0x0b, 0x08, 0x00, 0x00, 0x00, 0x00, 0x00
        /*0020*/ 	.byte	0x00, 0x00, 0x00, 0x00


//--------------------- .nv.info._ZN7cutlass13device_kernelINS_4gemm6kernel13GemmUniversalIN4cute5tupleIJiiiiEEENS1_10collective13CollectiveMmaINS1_40MainloopSm90TmaGmmaWarpSpecializedSparseILi18ENS5_IJNS4_1CILi2EEENSA_ILi1EEESC_EEENS1_32KernelTmaWarpSpecializedPingpongEEENS5_IJNSA_ILi64EEESG_SG_EEENS_6half_tENS5_IJNS4_6LayoutINS5_IJiNS5_IJSB_iEEEiEEENS5_IJlNS5_IJSC_SB_EEElEEEEENSJ_INS5_IJNS5_IJNS5_IJNSA_ILi8EEESB_NSA_ILi4EEEEEEiEEENS5_IJNS5_IJNSA_ILi16EEESB_SB_EEEiEEEiEEENS5_IJNS5_IJNS5_IJSG_ST_NSA_ILi1024EEEEEENSA_ILi4096EEEEEENS5_IJNS5_IJSC_NSA_ILi512EEENSA_ILi32EEEEEElEEElEEEEEEEESI_NS5_IJlSC_lEEENS4_8TiledMMAINS4_8MMA_AtomIJNS4_4SM904GMMA6SPARSE26GMMA_64x64x32_F32F16F16_SSILNS1C_5MajorE0ELS1F_0ELNS1C_7ScaleInE1ELS1G_1ELNS1C_9SparseSelE0EEEEEENSJ_INS5_IJSC_SC_SC_EEENS5_IJNSA_ILi0EEES1L_S1L_EEEEENS5_IJNS4_10UnderscoreES1O_S1O_EEEEENS4_13SM90_TMA_LOADENS4_14ComposedLayoutINS4_7SwizzleILi2ELi4ELi3EEENS4_25smem_sparse_ptr_flag_bitsILi2ELi16EEENSJ_INS5_IJNS5_IJSC_SP_EEENS5_IJSB_S12_EEEEEENS5_IJNS5_IJS1L_SG_EEESM_EEEEEEEvNS4_8identityENS4_23SM90_TMA_LOAD_MULTICASTENS1S_INS1T_ILi3ELi4ELi3EEENS4_18smem_ptr_flag_bitsILi16EEENSJ_INS5_IJSP_SG_EEENS5_IJSG_SC_EEEEEEEvS24_EENS_8epilogue10collective6detail29Sm90TmaWarpSpecializedAdapterINS2F_15DefaultEpilogueIfNS5_IJSC_llEEES2J_NS2E_6thread17LinearCombinationIfLi1EffLNS2K_9ScaleType4KindE0ELNS_15FloatRoundStyleE2EfEENS1_15EpilogueDefaultEEEEEvvEEEEvNT_6ParamsE --------------------------
	.section	.nv.info._ZN7cutlass13device_kernelINS_4gemm6kernel13GemmUniversalIN4cute5tupleIJiiiiEEENS1_10collective13CollectiveMmaINS1_40MainloopSm90TmaGmmaWarpSpecializedSparseILi18ENS5_IJNS4_1CILi2EEENSA_ILi1EEESC_EEENS1_32KernelTmaWarpSpecializedPingpongEEENS5_IJNSA_ILi64EEESG_SG_EEENS_6half_tENS5_IJNS4_6LayoutINS5_IJiNS5_IJSB_iEEEiEEENS5_IJlNS5_IJSC_SB_EEElEEEEENSJ_INS5_IJNS5_IJNS5_IJNSA_ILi8EEESB_NSA_ILi4EEEEEEiEEENS5_IJNS5_IJNSA_ILi16EEESB_SB_EEEiEEEiEEENS5_IJNS5_IJNS5_IJSG_ST_NSA_ILi1024EEEEEENSA_ILi4096EEEEEENS5_IJNS5_IJSC_NSA_ILi512EEENSA_ILi32EEEEEElEEElEEEEEEEESI_NS5_IJlSC_lEEENS4_8TiledMMAINS4_8MMA_AtomIJNS4_4SM904GMMA6SPARSE26GMMA_64x64x32_F32F16F16_SSILNS1C_5MajorE0ELS1F_0ELNS1C_7ScaleInE1ELS1G_1ELNS1C_9SparseSelE0EEEEEENSJ_INS5_IJSC_SC_SC_EEENS5_IJNSA_ILi0EEES1L_S1L_EEEEENS5_IJNS4_10UnderscoreES1O_S1O_EEEEENS4_13SM90_TMA_LOADENS4_14ComposedLayoutINS4_7SwizzleILi2ELi4ELi3EEENS4_25smem_sparse_ptr_flag_bitsILi2ELi16EEENSJ_INS5_IJNS5_IJSC_SP_EEENS5_IJSB_S12_EEEEEENS5_IJNS5_IJS1L_SG_EEESM_EEEEEEEvNS4_8identityENS4_23SM90_TMA_LOAD_MULTICASTENS1S_INS1T_ILi3ELi4ELi3EEENS4_18smem_ptr_flag_bitsILi16EEENSJ_INS5_IJSP_SG_EEENS5_IJSG_SC_EEEEEEEvS24_EENS_8epilogue10collective6detail29Sm90TmaWarpSpecializedAdapterINS2F_15DefaultEpilogueIfNS5_IJSC_llEEES2J_NS2E_6thread17LinearCombinationIfLi1EffLNS2K_9ScaleType4KindE0ELNS_15FloatRoundStyleE2EfEENS1_15EpilogueDefaultEEEEEvvEEEEvNT_6ParamsE,"",@"SHT_CUDA_INFO"
	.sectionflags	@""
	.align	4


	//----- nvinfo : EIATTR_CUDA_API_VERSION
	.align		4
        /*0000*/ 	.byte	0x04, 0x37
        /*0002*/ 	.short	(.L_18 - .L_17)
.L_17:
        /*0004*/ 	.word	0x00000082


	//----- nvinfo : EIATTR_KPARAM_INFO
	.align		4
.L_18:
        /*0008*/ 	.byte	0x04, 0x17
        /*000a*/ 	.short	(.L_20 - .L_19)
.L_19:
        /*000c*/ 	.word	0x00000000
        /*0010*/ 	.short	0x0000
        /*0012*/ 	.short	0x0070
        /*0014*/ 	.byte	0x00, 0xf0, 0x01, 0x14


	//----- nvinfo : EIATTR_SPARSE_MMA_MASK
	.align		4
.L_20:
        /*0018*/ 	.byte	0x03, 0x50
        /*001a*/ 	.short	0x0002


	//----- nvinfo : EIATTR_MAXREG_COUNT
	.align		4
        /*001c*/ 	.byte	0x03, 0x1b
        /*001e*/ 	.short	0x00a8


	//----- nvinfo : EIATTR_NUM_BARRIERS
	.align		4
        /*0020*/ 	.byte	0x02, 0x4c
        /*0022*/ 	.byte	0x01
	.zero		1


	//----- nvinfo : EIATTR_MERCURY_ISA_VERSION
	.align		4
        /*0024*/ 	.byte	0x03, 0x5f
        /*0026*/ 	.short	0x0101


	//----- nvinfo : EIATTR_INT_WARP_WIDE_INSTR_OFFSETS
	.align		4
        /*0028*/ 	.byte	0x04, 0x31
        /*002a*/ 	.short	(.L_22 - .L_21)


	//   ....[0]....
.L_21:
        /*002c*/ 	.word	0x000006a0


	//   ....[1]....
        /*0030*/ 	.word	0x000007b0


	//   ....[2]....
        /*0034*/ 	.word	0x000007d0


	//   ....[3]....
        /*0038*/ 	.word	0x000007f0


	//   ....[4]....
        /*003c*/ 	.word	0x00000960


	//   ....[5]....
        /*0040*/ 	.word	0x00000970


	//   ....[6]....
        /*0044*/ 	.word	0x00000980


	//   ....[7]....
        /*0048*/ 	.word	0x000009a0


	//----- nvinfo : EIATTR_COOP_GROUP_MASK_REGIDS
	.align		4
.L_22:
        /*004c*/ 	.byte	0x04, 0x29
        /*004e*/ 	.short	(.L_24 - .L_23)


	//   ....[0]....
.L_23:
        /*0050*/ 	.word	0xffffffff


	//   ....[1]....
        /*0054*/ 	.word	0xffffffff


	//   ....[2]....
        /*0058*/ 	.word	0xffffffff


	//   ....[3]....
        /*005c*/ 	.word	0xffffffff


	//   ....[4]....
        /*0060*/ 	.word	0xffffffff


	//   ....[5]....
        /*0064*/ 	.word	0xffffffff


	//   ....[6]....
        /*0068*/ 	.word	0xffffffff


	//----- nvinfo : EIATTR_COOP_GROUP_INSTR_OFFSETS
	.align		4
.L_24:
        /*006c*/ 	.byte	0x04, 0x28
        /*006e*/ 	.short	(.L_26 - .L_25)


	//   ....[0]....
.L_25:
        /*0070*/ 	.word	0x00000060


	//   ....[1]....
        /*0074*/ 	.word	0x00000070


	//   ....[2]....
        /*0078*/ 	.word	0x00000160


	//   ....[3]....
        /*007c*/ 	.word	0x000004f0


	//   ....[4]....
        /*0080*/ 	.word	0x00000530


	//   ....[5]....
        /*0084*/ 	.word	0x000005c0


	//   ....[6]....
        /*0088*/ 	.word	0x00000b30


	//----- nvinfo : EIATTR_REG_RECONFIG
	.align		4
.L_26:
        /*008c*/ 	.byte	0x01, 0x54
	.zero		2


	//----- nvinfo : EIATTR_MBARRIER_INSTR_OFFSETS
	.align		4
        /*0090*/ 	.byte	0x04, 0x39
        /*0092*/ 	.short	(.L_28 - .L_27)


	//   ....[0]....
.L_27:
        /*0094*/ 	.word	0x00000280
        /*0098*/ 	.word	0x000000ff
        /*009c*/ 	.word	0x00000000
        /*00a0*/ 	.short	0x0100
        /*00a2*/ 	.byte	0x08
	.zero		1


	//   ....[1]....
        /*00a4*/ 	.word	0x00000290
        /*00a8*/ 	.word	0x000000ff
        /*00ac*/ 	.word	0x00000090
        /*00b0*/ 	.short	0x0100
        /*00b2*/ 	.byte	0x08
	.zero		1


	//   ....[2]....
        /*00b4*/ 	.word	0x000002a0
        /*00b8*/ 	.word	0x000000ff
        /*00bc*/ 	.word	0x00000008
        /*00c0*/ 	.short	0x0100
        /*00c2*/ 	.byte	0x08
	.zero		1


	//   ....[3]....
        /*00c4*/ 	.word	0x000002b0
        /*00c8*/ 	.word	0x000000ff
        /*00cc*/ 	.word	0x00000098
        /*00d0*/ 	.short	0x0100
        /*00d2*/ 	.byte	0x08
	.zero		1


	//   ....[4]....
        /*00d4*/ 	.word	0x000002c0
        /*00d8*/ 	.word	0x000000ff
        /*00dc*/ 	.word	0x00000010
        /*00e0*/ 	.short	0x0100
        /*00e2*/ 	.byte	0x08
	.zero		1


	//   ....[5]....
        /*00e4*/ 	.word	0x000002d0
        /*00e8*/ 	.word	0x000000ff
        /*00ec*/ 	.word	0x000000a0
        /*00f0*/ 	.short	0x0100
        /*00f2*/ 	.byte	0x08
	.zero		1


	//   ....[6]....
        /*00f4*/ 	.word	0x000002e0
        /*00f8*/ 	.word	0x000000ff
        /*00fc*/ 	.word	0x00000018
        /*0100*/ 	.short	0x0100
        /*0102*/ 	.byte	0x08
	.zero		1


	//   ....[7]....
        /*0104*/ 	.word	0x000002f0
        /*0108*/ 	.word	0x000000ff
        /*010c*/ 	.word	0x000000a8
        /*0110*/ 	.short	0x0100
        /*0112*/ 	.byte	0x08
	.zero		1


	//   ....[8]....
        /*0114*/ 	.word	0x00000300
        /*0118*/ 	.word	0x000000ff
        /*011c*/ 	.word	0x00000020
        /*0120*/ 	.short	0x0100
        /*0122*/ 	.byte	0x08
	.zero		1


	//   ....[9]....
        /*0124*/ 	.word	0x00000310
        /*0128*/ 	.word	0x000000ff
        /*012c*/ 	.word	0x000000b0
        /*0130*/ 	.short	0x0100
        /*0132*/ 	.byte	0x08
	.zero		1


	//   ....[10]....
        /*0134*/ 	.word	0x00000320
        /*0138*/ 	.word	0x000000ff
        /*013c*/ 	.word	0x00000028
        /*0140*/ 	.short	0x0100
        /*0142*/ 	.byte	0x08
	.zero		1


	//   ....[11]....
        /*0144*/ 	.word	0x00000330
        /*0148*/ 	.word	0x000000ff
        /*014c*/ 	.word	0x000000b8
        /*0150*/ 	.short	0x0100
        /*0152*/ 	.byte	0x08
	.zero		1


	//   ....[12]....
        /*0154*/ 	.word	0x00000340
        /*0158*/ 	.word	0x000000ff
        /*015c*/ 	.word	0x00000030
        /*0160*/ 	.short	0x0100
        /*0162*/ 	.byte	0x08
	.zero		1


	//   ....[13]....
        /*0164*/ 	.word	0x00000350
        /*0168*/ 	.word	0x000000ff
        /*016c*/ 	.word	0x000000c0
        /*0170*/ 	.short	0x0100
        /*0172*/ 	.byte	0x08
	.zero		1


	//   ....[14]....
        /*0174*/ 	.word	0x00000360
        /*0178*/ 	.word	0x000000ff
        /*017c*/ 	.word	0x00000038
        /*0180*/ 	.short	0x0100
        /*0182*/ 	.byte	0x08
	.zero		1


	//   ....[15]....
        /*0184*/ 	.word	0x00000370
        /*0188*/ 	.word	0x000000ff
        /*018c*/ 	.word	0x000000c8
        /*0190*/ 	.short	0x0100
        /*0192*/ 	.byte	0x08
	.zero		1


	//   ....[16]....
        /*0194*/ 	.word	0x00000380
        /*0198*/ 	.word	0x000000ff
        /*019c*/ 	.word	0x00000040
        /*01a0*/ 	.short	0x0100
        /*01a2*/ 	.byte	0x08
	.zero		1


	//   ....[17]....
        /*01a4*/ 	.word	0x00000390
        /*01a8*/ 	.word	0x000000ff
        /*01ac*/ 	.word	0x000000d0
        /*01b0*/ 	.short	0x0100
        /*01b2*/ 	.byte	0x08
	.zero		1


	//   ....[18]....
        /*01b4*/ 	.word	0x000003a0
        /*01b8*/ 	.word	0x000000ff
        /*01bc*/ 	.word	0x00000048
        /*01c0*/ 	.short	0x0100
        /*01c2*/ 	.byte	0x08
	.zero		1


	//   ....[19]....
        /*01c4*/ 	.word	0x000003b0
        /*01c8*/ 	.word	0x000000ff
        /*01cc*/ 	.word	0x000000d8
        /*01d0*/ 	.short	0x0100
        /*01d2*/ 	.byte	0x08
	.zero		1


	//   ....[20]....
        /*01d4*/ 	.word	0x000003c0
        /*01d8*/ 	.word	0x000000ff
        /*01dc*/ 	.word	0x00000050
        /*01e0*/ 	.short	0x0100
        /*01e2*/ 	.byte	0x08
	.zero		1


	//   ....[21]....
        /*01e4*/ 	.word	0x000003d0
        /*01e8*/ 	.word	0x000000ff
        /*01ec*/ 	.word	0x000000e0
        /*01f0*/ 	.short	0x0100
        /*01f2*/ 	.byte	0x08
	.zero		1


	//   ....[22]....
        /*01f4*/ 	.word	0x000003e0
        /*01f8*/ 	.word	0x000000ff
        /*01fc*/ 	.word	0x00000058
        /*0200*/ 	.short	0x0100
        /*0202*/ 	.byte	0x08
	.zero		1


	//   ....[23]....
        /*0204*/ 	.word	0x000003f0
        /*0208*/ 	.word	0x000000ff
        /*020c*/ 	.word	0x000000e8
        /*0210*/ 	.short	0x0100
        /*0212*/ 	.byte	0x08
	.zero		1


	//   ....[24]....
        /*0214*/ 	.word	0x00000400
        /*0218*/ 	.word	0x000000ff
        /*021c*/ 	.word	0x00000060
        /*0220*/ 	.short	0x0100
        /*0222*/ 	.byte	0x08
	.zero		1


	//   ....[25]....
        /*0224*/ 	.word	0x00000410
        /*0228*/ 	.word	0x000000ff
        /*022c*/ 	.word	0x000000f0
        /*0230*/ 	.short	0x0100
        /*0232*/ 	.byte	0x08
	.zero		1


	//   ....[26]....
        /*0234*/ 	.word	0x00000420
        /*0238*/ 	.word	0x000000ff
        /*023c*/ 	.word	0x00000068
        /*0240*/ 	.short	0x0100
        /*0242*/ 	.byte	0x08
	.zero		1


	//   ....[27]....
        /*0244*/ 	.word	0x00000430
        /*0248*/ 	.word	0x000000ff
        /*024c*/ 	.word	0x000000f8
        /*0250*/ 	.short	0x0100
        /*0252*/ 	.byte	0x08
	.zero		1


	//   ....[28]....
        /*0254*/ 	.word	0x00000440
        /*0258*/ 	.word	0x000000ff
        /*025c*/ 	.word	0x00000070
        /*0260*/ 	.short	0x0100
        /*0262*/ 	.byte	0x08
	.zero		1


	//   ....[29]....
        /*0264*/ 	.word	0x00000450
        /*0268*/ 	.word	0x000000ff
        /*026c*/ 	.word	0x00000100
        /*0270*/ 	.short	0x0100
        /*0272*/ 	.byte	0x08
	.zero		1


	//   ....[30]....
        /*0274*/ 	.word	0x00000460
        /*0278*/ 	.word	0x000000ff
        /*027c*/ 	.word	0x00000078
        /*0280*/ 	.short	0x0100
        /*0282*/ 	.byte	0x08
	.zero		1


	//   ....[31]....
        /*0284*/ 	.word	0x00000470
        /*0288*/ 	.word	0x000000ff
        /*028c*/ 	.word	0x00000108
        /*0290*/ 	.short	0x0100
        /*0292*/ 	.byte	0x08
	.zero		1


	//   ....[32]....
        /*0294*/ 	.word	0x00000480
        /*0298*/ 	.word	0x000000ff
        /*029c*/ 	.word	0x00000080
        /*02a0*/ 	.short	0x0100
        /*02a2*/ 	.byte	0x08
	.zero		1


	//   ....[33]....
        /*02a4*/ 	.word	0x00000490
        /*02a8*/ 	.word	0x000000ff
        /*02ac*/ 	.word	0x00000110
        /*02b0*/ 	.short	0x0100
        /*02b2*/ 	.byte	0x08
	.zero		1


	//   ....[34]....
        /*02b4*/ 	.word	0x000004a0
        /*02b8*/ 	.word	0x000000ff
        /*02bc*/ 	.word	0x00000088
        /*02c0*/ 	.short	0x0100
        /*02c2*/ 	.byte	0x08
	.zero		1


	//   ....[35]....
        /*02c4*/ 	.word	0x000004b0
        /*02c8*/ 	.word	0x000000ff
        /*02cc*/ 	.word	0x00000118
        /*02d0*/ 	.short	0x0100
        /*02d2*/ 	.byte	0x08
	.zero		1


	//   ....[36]....
        /*02d4*/ 	.word	0x000009f0
        /*02d8*/ 	.word	0x000000ff
        /*02dc*/ 	.word	0x00000150
        /*02e0*/ 	.short	0x0100
        /*02e2*/ 	.byte	0x08
	.zero		1


	//   ....[37]....
        /*02e4*/ 	.word	0x00000a90
        /*02e8*/ 	.word	0x000000ff
        /*02ec*/ 	.word	0x00000158
        /*02f0*/ 	.short	0x0100
        /*02f2*/ 	.byte	0x08
	.zero		1


	//   ....[38]....
        /*02f4*/ 	.word	0x00000ab0
        /*02f8*/ 	.word	0x000000ff
        /*02fc*/ 	.word	0x00000130
        /*0300*/ 	.short	0x0100
        /*0302*/ 	.byte	0x09
	.zero		1


	//   ....[39]....
        /*0304*/ 	.word	0x00000ac0
        /*0308*/ 	.word	0x000000ff
        /*030c*/ 	.word	0x00000138
        /*0310*/ 	.short	0x0100
        /*0312*/ 	.byte	0x09
	.zero		1


	//   ....[40]....
        /*0314*/ 	.word	0x00000ad0
        /*0318*/ 	.word	0x000000ff
        /*031c*/ 	.word	0x00000140
        /*0320*/ 	.short	0x0100
        /*0322*/ 	.byte	0x09
	.zero		1


	//   ....[41]....
        /*0324*/ 	.word	0x00000ae0
        /*0328*/ 	.word	0x000000ff
        /*032c*/ 	.word	0x00000148
        /*0330*/ 	.short	0x0100
        /*0332*/ 	.byte	0x09
	.zero		1


	//   ....[42]....
        /*0334*/ 	.word	0x00001930
        /*0338*/ 	.word	0x000000ff
        /*033c*/ 	.word	0xfffffff8
        /*0340*/ 	.short	0x010a
        /*0342*/ 	.byte	0x0c
	.zero		1


	//   ....[43]....
        /*0344*/ 	.word	0x00001b00
        /*0348*/ 	.word	0x000000ff
        /*034c*/ 	.word	0x00000000
        /*0350*/ 	.short	0x010a
        /*0352*/ 	.byte	0x08
	.zero		1


	//   ....[44]....
        /*0354*/ 	.word	0x00001b40
        /*0358*/ 	.word	0x000000ff
        /*035c*/ 	.word	0x00000000
        /*0360*/ 	.short	0x010a
        /*0362*/ 	.byte	0x08
	.zero		1


	//   ....[45]....
        /*0364*/ 	.word	0x00001cc0
        /*0368*/ 	.word	0x00000038
        /*036c*/ 	.word	0x00000000
        /*0370*/ 	.short	0x0101
        /*0372*/ 	.byte	0x3f
	.zero		1


	//   ....[46]....
        /*0374*/ 	.word	0x00001e50
        /*0378*/ 	.word	0x00000016
        /*037c*/ 	.word	0x00000000
        /*0380*/ 	.short	0x0101
        /*0382*/ 	.byte	0x15
	.zero		1


	//   ....[47]....
        /*0384*/ 	.word	0x00001ea0
        /*0388*/ 	.word	0x000000ff
        /*038c*/ 	.word	0x00000008
        /*0390*/ 	.short	0x010a
        /*0392*/ 	.byte	0x0c
	.zero		1


	//   ....[48]....
        /*0394*/ 	.word	0x00004690
        /*0398*/ 	.word	0x00000004
        /*039c*/ 	.word	0x00000000
        /*03a0*/ 	.short	0x0101
        /*03a2*/ 	.byte	0x15
	.zero		1


	//   ....[49]....
        /*03a4*/ 	.word	0x00004fd0
        /*03a8*/ 	.word	0x00000014
        /*03ac*/ 	.word	0x00000090
        /*03b0*/ 	.short	0x010a
        /*03b2*/ 	.byte	0x3f
	.zero		1


	//   ....[50]....
        /*03b4*/ 	.word	0x00005430
        /*03b8*/ 	.word	0x0000000a
        /*03bc*/ 	.word	0x00000158
        /*03c0*/ 	.short	0x0101
        /*03c2*/ 	.byte	0x3f
	.zero		1


	//   ....[51]....
        /*03c4*/ 	.word	0x00005ba0
        /*03c8*/ 	.word	0x00000005
        /*03cc*/ 	.word	0x00000000
        /*03d0*/ 	.short	0x010a
        /*03d2*/ 	.byte	0x3f
	.zero		1


	//   ....[52]....
        /*03d4*/ 	.word	0x00005c20
        /*03d8*/ 	.word	0x00000007
        /*03dc*/ 	.word	0x00000000
        /*03e0*/ 	.short	0x010a
        /*03e2*/ 	.byte	0x3f
	.zero		1


	//   ....[53]....
        /*03e4*/ 	.word	0x00005cb0
        /*03e8*/ 	.word	0x00000006
        /*03ec*/ 	.word	0x00000000
        /*03f0*/ 	.short	0x010a
        /*03f2*/ 	.byte	0x3f
	.zero		1


	//   ....[54]....
        /*03f4*/ 	.word	0x00005d40
        /*03f8*/ 	.word	0x00000009
        /*03fc*/ 	.word	0x00000000
        /*0400*/ 	.short	0x010a
        /*0402*/ 	.byte	0x3f
	.zero		1


	//   ....[55]....
        /*0404*/ 	.word	0x00005dd0
        /*0408*/ 	.word	0x00000006
        /*040c*/ 	.word	0x00000000
        /*0410*/ 	.short	0x010a
        /*0412*/ 	.byte	0x3f
	.zero		1


	//   ....[56]....
        /*0414*/ 	.word	0x00005e60
        /*0418*/ 	.word	0x00000009
        /*041c*/ 	.word	0x00000000
        /*0420*/ 	.short	0x010a
        /*0422*/ 	.byte	0x3f
	.zero		1


	//   ....[57]....
        /*0424*/ 	.word	0x00005ef0
        /*0428*/ 	.word	0x00000006
        /*042c*/ 	.word	0x00000000
        /*0430*/ 	.short	0x010a
        /*0432*/ 	.byte	0x3f
	.zero		1


	//   ....[58]....
        /*0434*/ 	.word	0x00005f80
        /*0438*/ 	.word	0x00000009
        /*043c*/ 	.word	0x00000000
        /*0440*/ 	.short	0x010a
        /*0442*/ 	.byte	0x3f
	.zero		1


	//   ....[59]....
        /*0444*/ 	.word	0x00006010
        /*0448*/ 	.word	0x00000006
        /*044c*/ 	.word	0x00000000
        /*0450*/ 	.short	0x010a
        /*0452*/ 	.byte	0x3f
	.zero		1


	//   ....[60]....
        /*0454*/ 	.word	0x000060a0
        /*0458*/ 	.word	0x00000009
        /*045c*/ 	.word	0x00000000
        /*0460*/ 	.short	0x010a
        /*0462*/ 	.byte	0x3f
	.zero		1


	//   ....[61]....
        /*0464*/ 	.word	0x00006130
        /*0468*/ 	.word	0x00000006
        /*046c*/ 	.word	0x00000000
        /*0470*/ 	.short	0x010a
        /*0472*/ 	.byte	0x3f
	.zero		1


	//   ....[62]....
        /*0474*/ 	.word	0x000061c0
        /*0478*/ 	.word	0x00000009
        /*047c*/ 	.word	0x00000000
        /*0480*/ 	.short	0x010a
        /*0482*/ 	.byte	0x3f
	.zero		1


	//   ....[63]....
        /*0484*/ 	.word	0x00006250
        /*0488*/ 	.word	0x00000006
        /*048c*/ 	.word	0x00000000
        /*0490*/ 	.short	0x010a
        /*0492*/ 	.byte	0x3f
	.zero		1


	//   ....[64]....
        /*0494*/ 	.word	0x000062e0
        /*0498*/ 	.word	0x00000009
        /*049c*/ 	.word	0x00000000
        /*04a0*/ 	.short	0x010a
        /*04a2*/ 	.byte	0x3f
	.zero		1


	//   ....[65]....
        /*04a4*/ 	.word	0x00006370
        /*04a8*/ 	.word	0x00000006
        /*04ac*/ 	.word	0x00000000
        /*04b0*/ 	.short	0x010a
        /*04b2*/ 	.byte	0x3f
	.zero		1


	//   ....[66]....
        /*04b4*/ 	.word	0x00006400
        /*04b8*/ 	.word	0x00000009
        /*04bc*/ 	.word	0x00000000
        /*04c0*/ 	.short	0x010a
        /*04c2*/ 	.byte	0x3f
	.zero		1


	//   ....[67]....
        /*04c4*/ 	.word	0x00006490
        /*04c8*/ 	.word	0x00000006
        /*04cc*/ 	.word	0x00000000
        /*04d0*/ 	.short	0x010a
        /*04d2*/ 	.byte	0x3f
	.zero		1


	//   ....[68]....
        /*04d4*/ 	.word	0x00006520
        /*04d8*/ 	.word	0x00000003
        /*04dc*/ 	.word	0x00000000
        /*04e0*/ 	.short	0x010a
        /*04e2*/ 	.byte	0x3f
	.zero		1


	//   ....[69]....
        /*04e4*/ 	.word	0x00006590
        /*04e8*/ 	.word	0x00000016
        /*04ec*/ 	.word	0xfffffff8
        /*04f0*/ 	.short	0x010a
        /*04f2*/ 	.byte	0x3f
	.zero		1


	//   ....[70]....
        /*04f4*/ 	.word	0x000065f0
        /*04f8*/ 	.word	0x00000038
        /*04fc*/ 	.word	0x00000000
        /*0500*/ 	.short	0x010a
        /*0502*/ 	.byte	0x3f
	.zero		1


	//   ....[71]....
        /*0504*/ 	.word	0x00006650
        /*0508*/ 	.word	0x00000016
        /*050c*/ 	.word	0x00000008
        /*0510*/ 	.short	0x010a
        /*0512*/ 	.byte	0x3f
	.zero		1


	//   ....[72]....
        /*0514*/ 	.word	0x00006720
        /*0518*/ 	.word	0x00000014
        /*051c*/ 	.word	0x00000090
        /*0520*/ 	.short	0x010a
        /*0522*/ 	.byte	0x3f
	.zero		1


	//   ....[73]....
        /*0524*/ 	.word	0x00006800
        /*0528*/ 	.word	0x00000005
        /*052c*/ 	.word	0x00000000
        /*0530*/ 	.short	0x010a
        /*0532*/ 	.byte	0x3f
	.zero		1


	//   ....[74]....
        /*0534*/ 	.word	0x00006850
        /*0538*/ 	.word	0x00000007
        /*053c*/ 	.word	0x00000000
        /*0540*/ 	.short	0x010a
        /*0542*/ 	.byte	0x3f
	.zero		1


	//   ....[75]....
        /*0544*/ 	.word	0x000068a0
        /*0548*/ 	.word	0x00000006
        /*054c*/ 	.word	0x00000000
        /*0550*/ 	.short	0x010a
        /*0552*/ 	.byte	0x3f
	.zero		1


	//   ....[76]....
        /*0554*/ 	.word	0x000068f0
        /*0558*/ 	.word	0x00000009
        /*055c*/ 	.word	0x00000000
        /*0560*/ 	.short	0x010a
        /*0562*/ 	.byte	0x3f
	.zero		1


	//   ....[77]....
        /*0564*/ 	.word	0x00006940
        /*0568*/ 	.word	0x00000006
        /*056c*/ 	.word	0x00000000
        /*0570*/ 	.short	0x010a
        /*0572*/ 	.byte	0x3f
	.zero		1


	//   ....[78]....
        /*0574*/ 	.word	0x00006990
        /*0578*/ 	.word	0x00000009
        /*057c*/ 	.word	0x00000000
        /*0580*/ 	.short	0x010a
        /*0582*/ 	.byte	0x3f
	.zero		1


	//   ....[79]....
        /*0584*/ 	.word	0x000069e0
        /*0588*/ 	.word	0x00000006
        /*058c*/ 	.word	0x00000000
        /*0590*/ 	.short	0x010a
        /*0592*/ 	.byte	0x3f
	.zero		1


	//   ....[80]....
        /*0594*/ 	.word	0x00006a30
        /*0598*/ 	.word	0x00000009
        /*059c*/ 	.word	0x00000000
        /*05a0*/ 	.short	0x010a
        /*05a2*/ 	.byte	0x3f
	.zero		1


	//   ....[81]....
        /*05a4*/ 	.word	0x00006a80
        /*05a8*/ 	.word	0x00000006
        /*05ac*/ 	.word	0x00000000
        /*05b0*/ 	.short	0x010a
        /*05b2*/ 	.byte	0x3f
	.zero		1


	//   ....[82]....
        /*05b4*/ 	.word	0x00006ad0
        /*05b8*/ 	.word	0x00000009
        /*05bc*/ 	.word	0x00000000
        /*05c0*/ 	.short	0x010a
        /*05c2*/ 	.byte	0x3f
	.zero		1


	//   ....[83]....
        /*05c4*/ 	.word	0x00006b20
        /*05c8*/ 	.word	0x00000006
        /*05cc*/ 	.word	0x00000000
        /*05d0*/ 	.short	0x010a
        /*05d2*/ 	.byte	0x3f
	.zero		1


	//   ....[84]....
        /*05d4*/ 	.word	0x00006b70
        /*05d8*/ 	.word	0x00000009
        /*05dc*/ 	.word	0x00000000
        /*05e0*/ 	.short	0x010a
        /*05e2*/ 	.byte	0x3f
	.zero		1


	//   ....[85]....
        /*05e4*/ 	.word	0x00006bc0
        /*05e8*/ 	.word	0x00000006
        /*05ec*/ 	.word	0x00000000
        /*05f0*/ 	.short	0x010a
        /*05f2*/ 	.byte	0x3f
	.zero		1


	//   ....[86]....
        /*05f4*/ 	.word	0x00006c10
        /*05f8*/ 	.word	0x00000009
        /*05fc*/ 	.word	0x00000000
        /*0600*/ 	.short	0x010a
        /*0602*/ 	.byte	0x3f
	.zero		1


	//   ....[87]....
        /*0604*/ 	.word	0x00006c60
        /*0608*/ 	.word	0x00000006
        /*060c*/ 	.word	0x00000000
        /*0610*/ 	.short	0x010a
        /*0612*/ 	.byte	0x3f
	.zero		1


	//   ....[88]....
        /*0614*/ 	.word	0x00006cb0
        /*0618*/ 	.word	0x00000009
        /*061c*/ 	.word	0x00000000
        /*0620*/ 	.short	0x010a
        /*0622*/ 	.byte	0x3f
	.zero		1


	//   ....[89]....
        /*0624*/ 	.word	0x00006d00
        /*0628*/ 	.word	0x00000006
        /*062c*/ 	.word	0x00000000
        /*0630*/ 	.short	0x010a
        /*0632*/ 	.byte	0x3f
	.zero		1


	//----- nvinfo : EIATTR_NUM_MBARRIERS
	.align		4
.L_28:
        /*0634*/ 	.byte	0x03, 0x38
        /*0636*/ 	.short	0x002a


	//----- nvinfo : EIATTR_EXIT_INSTR_OFFSETS
	.align		4
        /*0638*/ 	.byte	0x04, 0x1c
        /*063a*/ 	.short	(.L_30 - .L_29)


	//   ....[0]....
.L_29:
        /*063c*/ 	.word	0x00001580


	//   ....[1]....
        /*0640*/ 	.word	0x000015e0


	//   ....[2]....
        /*0644*/ 	.word	0x00004cb0


	//   ....[3]....
        /*0648*/ 	.word	0x00004ce0


	//   ....[4]....
        /*064c*/ 	.word	0x00006570


	//----- nvinfo : EIATTR_MAX_THREADS
	.align		4
.L_30:
        /*0650*/ 	.byte	0x04, 0x05
        /*0652*/ 	.short	(.L_32 - .L_31)
.L_31:
        /*0654*/ 	.word	0x00000180
        /*0658*/ 	.word	0x00000001
        /*065c*/ 	.word	0x00000001


	//----- nvinfo : EIATTR_CRS_STACK_SIZE
	.align		4
.L_32:
        /*0660*/ 	.byte	0x04, 0x1e
        /*0662*/ 	.short	(.L_34 - .L_33)
.L_33:
        /*0664*/ 	.word	0x00000000


	//----- nvinfo : EIATTR_CBANK_PARAM_SIZE
	.align		4
.L_34:
        /*0668*/ 	.byte	0x03, 0x19
        /*066a*/ 	.short	0x0570


	//----- nvinfo : EIATTR_PARAM_CBANK
	.align		4
        /*066c*/ 	.byte	0x04, 0x0a
        /*066e*/ 	.short	(.L_36 - .L_35)
	.align		4
.L_35:
        /*0670*/ 	.word	index@(.nv.constant0._ZN7cutlass13device_kernelINS_4gemm6kernel13GemmUniversalIN4cute5tupleIJiiiiEEENS1_10collective13CollectiveMmaINS1_40MainloopSm90TmaGmmaWarpSpecializedSparseILi18ENS5_IJNS4_1CILi2EEENSA_ILi1EEESC_EEENS1_32KernelTmaWarpSpecializedPingpongEEENS5_IJNSA_ILi64EEESG_SG_EEENS_6half_tENS5_IJNS4_6LayoutINS5_IJiNS5_IJSB_iEEEiEEENS5_IJlNS5_IJSC_SB_EEElEEEEENSJ_INS5_IJNS5_IJNS5_IJNSA_ILi8EEESB_NSA_ILi4EEEEEEiEEENS5_IJNS5_IJNSA_ILi16EEESB_SB_EEEiEEEiEEENS5_IJNS5_IJNS5_IJSG_ST_NSA_ILi1024EEEEEENSA_ILi4096EEEEEENS5_IJNS5_IJSC_NSA_ILi512EEENSA_ILi32EEEEEElEEElEEEEEEEESI_NS5_IJlSC_lEEENS4_8TiledMMAINS4_8MMA_AtomIJNS4_4SM904GMMA6SPARSE26GMMA_64x64x32_F32F16F16_SSILNS1C_5MajorE0ELS1F_0ELNS1C_7ScaleInE1ELS1G_1ELNS1C_9SparseSelE0EEEEEENSJ_INS5_IJSC_SC_SC_EEENS5_IJNSA_ILi0EEES1L_S1L_EEEEENS5_IJNS4_10UnderscoreES1O_S1O_EEEEENS4_13SM90_TMA_LOADENS4_14ComposedLayoutINS4_7SwizzleILi2ELi4ELi3EEENS4_25smem_sparse_ptr_flag_bitsILi2ELi16EEENSJ_INS5_IJNS5_IJSC_SP_EEENS5_IJSB_S12_EEEEEENS5_IJNS5_IJS1L_SG_EEESM_EEEEEEEvNS4_8identityENS4_23SM90_TMA_LOAD_MULTICASTENS1S_INS1T_ILi3ELi4ELi3EEENS4_18smem_ptr_flag_bitsILi16EEENSJ_INS5_IJSP_SG_EEENS5_IJSG_SC_EEEEEEEvS24_EENS_8epilogue10collective6detail29Sm90TmaWarpSpecializedAdapterINS2F_15DefaultEpilogueIfNS5_IJSC_llEEES2J_NS2E_6thread17LinearCombinationIfLi1EffLNS2K_9ScaleType4KindE0ELNS_15FloatRoundStyleE2EfEENS1_15EpilogueDefaultEEEEEvvEEEEvNT_6ParamsE)
        /*0674*/ 	.short	0x0210
        /*0676*/ 	.short	0x0570


	//----- nvinfo : EIATTR_SW_WAR
	.align		4
.L_36:
        /*0678*/ 	.byte	0x04, 0x36
        /*067a*/ 	.short	(.L_38 - .L_37)
.L_37:
        /*067c*/ 	.word	0x00000008
.L_38:


//--------------------- .nv.callgraph             --------------------------
	.section	.nv.callgraph,"",@"SHT_CUDA_CALLGRAPH"
	.align	4
	.sectionentsize	8
	.align		4
        /*0000*/ 	.word	0x00000000
	.align		4
        /*0004*/ 	.word	0xffffffff
	.align		4
        /*0008*/ 	.word	0x00000000
	.align		4
        /*000c*/ 	.word	0xfffffffe
	.align		4
        /*0010*/ 	.word	0x00000000
	.align		4
        /*0014*/ 	.word	0xfffffffd
	.align		4
        /*0018*/ 	.word	0x00000000
	.align		4
        /*001c*/ 	.word	0xfffffffc


//--------------------- .nv.constant4             --------------------------
	.section	.nv.constant4,"a",@progbits
	.align	8
	.align		8
.nv.constant4:
        /*0000*/ 	.dword	_ZN39_INTERNAL_dd7038b7_4_k_cu_284ee6f4_27254cuda3std3__45__cpo5beginE
	.align		8
        /*0008*/ 	.dword	_ZN39_INTERNAL_dd7038b7_4_k_cu_284ee6f4_27254cuda3std3__45__cpo3endE
	.align		8
        /*0010*/ 	.dword	_ZN39_INTERNAL_dd7038b7_4_k_cu_284ee6f4_27254cuda3std3__45__cpo6cbeginE
	.align		8
        /*0018*/ 	.dword	_ZN39_INTERNAL_dd7038b7_4_k_cu_284ee6f4_27254cuda3std3__45__cpo4cendE
	.align		8
        /*0020*/ 	.dword	_ZN39_INTERNAL_dd7038b7_4_k_cu_284ee6f4_27254cuda3std3__441_GLOBAL__N__dd7038b7_4_k_cu_284ee6f4_27256ignoreE
	.align		8
        /*0028*/ 	.dword	_ZN39_INTERNAL_dd7038b7_4_k_cu_284ee6f4_27254cuda3std3__419piecewise_constructE
	.align		8
        /*0030*/ 	.dword	_ZN39_INTERNAL_dd7038b7_4_k_cu_284ee6f4_27254cuda3std3__48in_placeE
	.align		8
        /*0038*/ 	.dword	_ZN39_INTERNAL_dd7038b7_4_k_cu_284ee6f4_27254cuda3std6ranges3__45__cpo4swapE
	.align		8
        /*0040*/ 	.dword	_ZN39_INTERNAL_dd7038b7_4_k_cu_284ee6f4_27254cuda3std6ranges3__45__cpo9iter_moveE
	.align		8
        /*0048*/ 	.dword	_ZN39_INTERNAL_dd7038b7_4_k_cu_284ee6f4_27254cute7productE
	.align		8
        /*0050*/ 	.dword	_ZN39_INTERNAL_dd7038b7_4_k_cu_284ee6f4_27254cute1_E


//--------------------- .text._ZN7cutlass13device_kernelINS_4gemm6kernel13GemmUniversalIN4cute5tupleIJiiiiEEENS1_10collective13CollectiveMmaINS1_40MainloopSm90TmaGmmaWarpSpecializedSparseILi18ENS5_IJNS4_1CILi2EEENSA_ILi1EEESC_EEENS1_32KernelTmaWarpSpecializedPingpongEEENS5_IJNSA_ILi64EEESG_SG_EEENS_6half_tENS5_IJNS4_6LayoutINS5_IJiNS5_IJSB_iEEEiEEENS5_IJlNS5_IJSC_SB_EEElEEEEENSJ_INS5_IJNS5_IJNS5_IJNSA_ILi8EEESB_NSA_ILi4EEEEEEiEEENS5_IJNS5_IJNSA_ILi16EEESB_SB_EEEiEEEiEEENS5_IJNS5_IJNS5_IJSG_ST_NSA_ILi1024EEEEEENSA_ILi4096EEEEEENS5_IJNS5_IJSC_NSA_ILi512EEENSA_ILi32EEEEEElEEElEEEEEEEESI_NS5_IJlSC_lEEENS4_8TiledMMAINS4_8MMA_AtomIJNS4_4SM904GMMA6SPARSE26GMMA_64x64x32_F32F16F16_SSILNS1C_5MajorE0ELS1F_0ELNS1C_7ScaleInE1ELS1G_1ELNS1C_9SparseSelE0EEEEEENSJ_INS5_IJSC_SC_SC_EEENS5_IJNSA_ILi0EEES1L_S1L_EEEEENS5_IJNS4_10UnderscoreES1O_S1O_EEEEENS4_13SM90_TMA_LOADENS4_14ComposedLayoutINS4_7SwizzleILi2ELi4ELi3EEENS4_25smem_sparse_ptr_flag_bitsILi2ELi16EEENSJ_INS5_IJNS5_IJSC_SP_EEENS5_IJSB_S12_EEEEEENS5_IJNS5_IJS1L_SG_EEESM_EEEEEEEvNS4_8identityENS4_23SM90_TMA_LOAD_MULTICASTENS1S_INS1T_ILi3ELi4ELi3EEENS4_18smem_ptr_flag_bitsILi16EEENSJ_INS5_IJSP_SG_EEENS5_IJSG_SC_EEEEEEEvS24_EENS_8epilogue10collective6detail29Sm90TmaWarpSpecializedAdapterINS2F_15DefaultEpilogueIfNS5_IJSC_llEEES2J_NS2E_6thread17LinearCombinationIfLi1EffLNS2K_9ScaleType4KindE0ELNS_15FloatRoundStyleE2EfEENS1_15EpilogueDefaultEEEEEvvEEEEvNT_6ParamsE --------------------------
	.section	.text._ZN7cutlass13device_kernelINS_4gemm6kernel13GemmUniversalIN4cute5tupleIJiiiiEEENS1_10collective13CollectiveMmaINS1_40MainloopSm90TmaGmmaWarpSpecializedSparseILi18ENS5_IJNS4_1CILi2EEENSA_ILi1EEESC_EEENS1_32KernelTmaWarpSpecializedPingpongEEENS5_IJNSA_ILi64EEESG_SG_EEENS_6half_tENS5_IJNS4_6LayoutINS5_IJiNS5_IJSB_iEEEiEEENS5_IJlNS5_IJSC_SB_EEElEEEEENSJ_INS5_IJNS5_IJNS5_IJNSA_ILi8EEESB_NSA_ILi4EEEEEEiEEENS5_IJNS5_IJNSA_ILi16EEESB_SB_EEEiEEEiEEENS5_IJNS5_IJNS5_IJSG_ST_NSA_ILi1024EEEEEENSA_ILi4096EEEEEENS5_IJNS5_IJSC_NSA_ILi512EEENSA_ILi32EEEEEElEEElEEEEEEEESI_NS5_IJlSC_lEEENS4_8TiledMMAINS4_8MMA_AtomIJNS4_4SM904GMMA6SPARSE26GMMA_64x64x32_F32F16F16_SSILNS1C_5MajorE0ELS1F_0ELNS1C_7ScaleInE1ELS1G_1ELNS1C_9SparseSelE0EEEEEENSJ_INS5_IJSC_SC_SC_EEENS5_IJNSA_ILi0EEES1L_S1L_EEEEENS5_IJNS4_10UnderscoreES1O_S1O_EEEEENS4_13SM90_TMA_LOADENS4_14ComposedLayoutINS4_7SwizzleILi2ELi4ELi3EEENS4_25smem_sparse_ptr_flag_bitsILi2ELi16EEENSJ_INS5_IJNS5_IJSC_SP_EEENS5_IJSB_S12_EEEEEENS5_IJNS5_IJS1L_SG_EEESM_EEEEEEEvNS4_8identityENS4_23SM90_TMA_LOAD_MULTICASTENS1S_INS1T_ILi3ELi4ELi3EEENS4_18smem_ptr_flag_bitsILi16EEENSJ_INS5_IJSP_SG_EEENS5_IJSG_SC_EEEEEEEvS24_EENS_8epilogue10collective6detail29Sm90TmaWarpSpecializedAdapterINS2F_15DefaultEpilogueIfNS5_IJSC_llEEES2J_NS2E_6thread17LinearCombinationIfLi1EffLNS2K_9ScaleType4KindE0ELNS_15FloatRoundStyleE2EfEENS1_15EpilogueDefaultEEEEEvvEEEEvNT_6ParamsE,"ax",@progbits
	.align	128
.text._ZN7cutlass13device_kernelINS_4gemm6kernel13GemmUniversalIN4cute5tupleIJiiiiEEENS1_10collective13CollectiveMmaINS1_40MainloopSm90TmaGmmaWarpSpecializedSparseILi18ENS5_IJNS4_1CILi2EEENSA_ILi1EEESC_EEENS1_32KernelTmaWarpSpecializedPingpongEEENS5_IJNSA_ILi64EEESG_SG_EEENS_6half_tENS5_IJNS4_6LayoutINS5_IJiNS5_IJSB_iEEEiEEENS5_IJlNS5_IJSC_SB_EEElEEEEENSJ_INS5_IJNS5_IJNS5_IJNSA_ILi8EEESB_NSA_ILi4EEEEEEiEEENS5_IJNS5_IJNSA_ILi16EEESB_SB_EEEiEEEiEEENS5_IJNS5_IJNS5_IJSG_ST_NSA_ILi1024EEEEEENSA_ILi4096EEEEEENS5_IJNS5_IJSC_NSA_ILi512EEENSA_ILi32EEEEEElEEElEEEEEEEESI_NS5_IJlSC_lEEENS4_8TiledMMAINS4_8MMA_AtomIJNS4_4SM904GMMA6SPARSE26GMMA_64x64x32_F32F16F16_SSILNS1C_5MajorE0ELS1F_0ELNS1C_7ScaleInE1ELS1G_1ELNS1C_9SparseSelE0EEEEEENSJ_INS5_IJSC_SC_SC_EEENS5_IJNSA_ILi0EEES1L_S1L_EEEEENS5_IJNS4_10UnderscoreES1O_S1O_EEEEENS4_13SM90_TMA_LOADENS4_14ComposedLayoutINS4_7SwizzleILi2ELi4ELi3EEENS4_25smem_sparse_ptr_flag_bitsILi2ELi16EEENSJ_INS5_IJNS5_IJSC_SP_EEENS5_IJSB_S12_EEEEEENS5_IJNS5_IJS1L_SG_EEESM_EEEEEEEvNS4_8identityENS4_23SM90_TMA_LOAD_MULTICASTENS1S_INS1T_ILi3ELi4ELi3EEENS4_18smem_ptr_flag_bitsILi16EEENSJ_INS5_IJSP_SG_EEENS5_IJSG_SC_EEEEEEEvS24_EENS_8epilogue10collective6detail29Sm90TmaWarpSpecializedAdapterINS2F_15DefaultEpilogueIfNS5_IJSC_llEEES2J_NS2E_6thread17LinearCombinationIfLi1EffLNS2K_9ScaleType4KindE0ELNS_15FloatRoundStyleE2EfEENS1_15EpilogueDefaultEEEEEvvEEEEvNT_6ParamsE:
        .type           _ZN7cutlass13device_kernelINS_4gemm6kernel13GemmUniversalIN4cute5tupleIJiiiiEEENS1_10collective13CollectiveMmaINS1_40MainloopSm90TmaGmmaWarpSpecializedSparseILi18ENS5_IJNS4_1CILi2EEENSA_ILi1EEESC_EEENS1_32KernelTmaWarpSpecializedPingpongEEENS5_IJNSA_ILi64EEESG_SG_EEENS_6half_tENS5_IJNS4_6LayoutINS5_IJiNS5_IJSB_iEEEiEEENS5_IJlNS5_IJSC_SB_EEElEEEEENSJ_INS5_IJNS5_IJNS5_IJNSA_ILi8EEESB_NSA_ILi4EEEEEEiEEENS5_IJNS5_IJNSA_ILi16EEESB_SB_EEEiEEEiEEENS5_IJNS5_IJNS5_IJSG_ST_NSA_ILi1024EEEEEENSA_ILi4096EEEEEENS5_IJNS5_IJSC_NSA_ILi512EEENSA_ILi32EEEEEElEEElEEEEEEEESI_NS5_IJlSC_lEEENS4_8TiledMMAINS4_8MMA_AtomIJNS4_4SM904GMMA6SPARSE26GMMA_64x64x32_F32F16F16_SSILNS1C_5MajorE0ELS1F_0ELNS1C_7ScaleInE1ELS1G_1ELNS1C_9SparseSelE0EEEEEENSJ_INS5_IJSC_SC_SC_EEENS5_IJNSA_ILi0EEES1L_S1L_EEEEENS5_IJNS4_10UnderscoreES1O_S1O_EEEEENS4_13SM90_TMA_LOADENS4_14ComposedLayoutINS4_7SwizzleILi2ELi4ELi3EEENS4_25smem_sparse_ptr_flag_bitsILi2ELi16EEENSJ_INS5_IJNS5_IJSC_SP_EEENS5_IJSB_S12_EEEEEENS5_IJNS5_IJS1L_SG_EEESM_EEEEEEEvNS4_8identityENS4_23SM90_TMA_LOAD_MULTICASTENS1S_INS1T_ILi3ELi4ELi3EEENS4_18smem_ptr_flag_bitsILi16EEENSJ_INS5_IJSP_SG_EEENS5_IJSG_SC_EEEEEEEvS24_EENS_8epilogue10collective6detail29Sm90TmaWarpSpecializedAdapterINS2F_15DefaultEpilogueIfNS5_IJSC_llEEES2J_NS2E_6thread17LinearCombinationIfLi1EffLNS2K_9ScaleType4KindE0ELNS_15FloatRoundStyleE2EfEENS1_15EpilogueDefaultEEEEEvvEEEEvNT_6ParamsE,@function
        .size           _ZN7cutlass13device_kernelINS_4gemm6kernel13GemmUniversalIN4cute5tupleIJiiiiEEENS1_10collective13CollectiveMmaINS1_40MainloopSm90TmaGmmaWarpSpecializedSparseILi18ENS5_IJNS4_1CILi2EEENSA_ILi1EEESC_EEENS1_32KernelTmaWarpSpecializedPingpongEEENS5_IJNSA_ILi64EEESG_SG_EEENS_6half_tENS5_IJNS4_6LayoutINS5_IJiNS5_IJSB_iEEEiEEENS5_IJlNS5_IJSC_SB_EEElEEEEENSJ_INS5_IJNS5_IJNS5_IJNSA_ILi8EEESB_NSA_ILi4EEEEEEiEEENS5_IJNS5_IJNSA_ILi16EEESB_SB_EEEiEEEiEEENS5_IJNS5_IJNS5_IJSG_ST_NSA_ILi1024EEEEEENSA_ILi4096EEEEEENS5_IJNS5_IJSC_NSA_ILi512EEENSA_ILi32EEEEEElEEElEEEEEEEESI_NS5_IJlSC_lEEENS4_8TiledMMAINS4_8MMA_AtomIJNS4_4SM904GMMA6SPARSE26GMMA_64x64x32_F32F16F16_SSILNS1C_5MajorE0ELS1F_0ELNS1C_7ScaleInE1ELS1G_1ELNS1C_9SparseSelE0EEEEEENSJ_INS5_IJSC_SC_SC_EEENS5_IJNSA_ILi0EEES1L_S1L_EEEEENS5_IJNS4_10UnderscoreES1O_S1O_EEEEENS4_13SM90_TMA_LOADENS4_14ComposedLayoutINS4_7SwizzleILi2ELi4ELi3EEENS4_25smem_sparse_ptr_flag_bitsILi2ELi16EEENSJ_INS5_IJNS5_IJSC_SP_EEENS5_IJSB_S12_EEEEEENS5_IJNS5_IJS1L_SG_EEESM_EEEEEEEvNS4_8identityENS4_23SM90_TMA_LOAD_MULTICASTENS1S_INS1T_ILi3ELi4ELi3EEENS4_18smem_ptr_flag_bitsILi16EEENSJ_INS5_IJSP_SG_EEENS5_IJSG_SC_EEEEEEEvS24_EENS_8epilogue10collective6detail29Sm90TmaWarpSpecializedAdapterINS2F_15DefaultEpilogueIfNS5_IJSC_llEEES2J_NS2E_6thread17LinearCombinationIfLi1EffLNS2K_9ScaleType4KindE0ELNS_15FloatRoundStyleE2EfEENS1_15EpilogueDefaultEEEEEvvEEEEvNT_6ParamsE,(.L_x_157 - _ZN7cutlass13device_kernelINS_4gemm6kernel13GemmUniversalIN4cute5tupleIJiiiiEEENS1_10collective13CollectiveMmaINS1_40MainloopSm90TmaGmmaWarpSpecializedSparseILi18ENS5_IJNS4_1CILi2EEENSA_ILi1EEESC_EEENS1_32KernelTmaWarpSpecializedPingpongEEENS5_IJNSA_ILi64EEESG_SG_EEENS_6half_tENS5_IJNS4_6LayoutINS5_IJiNS5_IJSB_iEEEiEEENS5_IJlNS5_IJSC_SB_EEElEEEEENSJ_INS5_IJNS5_IJNS5_IJNSA_ILi8EEESB_NSA_ILi4EEEEEEiEEENS5_IJNS5_IJNSA_ILi16EEESB_SB_EEEiEEEiEEENS5_IJNS5_IJNS5_IJSG_ST_NSA_ILi1024EEEEEENSA_ILi4096EEEEEENS5_IJNS5_IJSC_NSA_ILi512EEENSA_ILi32EEEEEElEEElEEEEEEEESI_NS5_IJlSC_lEEENS4_8TiledMMAINS4_8MMA_AtomIJNS4_4SM904GMMA6SPARSE26GMMA_64x64x32_F32F16F16_SSILNS1C_5MajorE0ELS1F_0ELNS1C_7ScaleInE1ELS1G_1ELNS1C_9SparseSelE0EEEEEENSJ_INS5_IJSC_SC_SC_EEENS5_IJNSA_ILi0EEES1L_S1L_EEEEENS5_IJNS4_10UnderscoreES1O_S1O_EEEEENS4_13SM90_TMA_LOADENS4_14ComposedLayoutINS4_7SwizzleILi2ELi4ELi3EEENS4_25smem_sparse_ptr_flag_bitsILi2ELi16EEENSJ_INS5_IJNS5_IJSC_SP_EEENS5_IJSB_S12_EEEEEENS5_IJNS5_IJS1L_SG_EEESM_EEEEEEEvNS4_8identityENS4_23SM90_TMA_LOAD_MULTICASTENS1S_INS1T_ILi3ELi4ELi3EEENS4_18smem_ptr_flag_bitsILi16EEENSJ_INS5_IJSP_SG_EEENS5_IJSG_SC_EEEEEEEvS24_EENS_8epilogue10collective6detail29Sm90TmaWarpSpecializedAdapterINS2F_15DefaultEpilogueIfNS5_IJSC_llEEES2J_NS2E_6thread17LinearCombinationIfLi1EffLNS2K_9ScaleType4KindE0ELNS_15FloatRoundStyleE2EfEENS1_15EpilogueDefaultEEEEEvvEEEEvNT_6ParamsE)
        .other          _ZN7cutlass13device_kernelINS_4gemm6kernel13GemmUniversalIN4cute5tupleIJiiiiEEENS1_10collective13CollectiveMmaINS1_40MainloopSm90TmaGmmaWarpSpecializedSparseILi18ENS5_IJNS4_1CILi2EEENSA_ILi1EEESC_EEENS1_32KernelTmaWarpSpecializedPingpongEEENS5_IJNSA_ILi64EEESG_SG_EEENS_6half_tENS5_IJNS4_6LayoutINS5_IJiNS5_IJSB_iEEEiEEENS5_IJlNS5_IJSC_SB_EEElEEEEENSJ_INS5_IJNS5_IJNS5_IJNSA_ILi8EEESB_NSA_ILi4EEEEEEiEEENS5_IJNS5_IJNSA_ILi16EEESB_SB_EEEiEEEiEEENS5_IJNS5_IJNS5_IJSG_ST_NSA_ILi1024EEEEEENSA_ILi4096EEEEEENS5_IJNS5_IJSC_NSA_ILi512EEENSA_ILi32EEEEEElEEElEEEEEEEESI_NS5_IJlSC_lEEENS4_8TiledMMAINS4_8MMA_AtomIJNS4_4SM904GMMA6SPARSE26GMMA_64x64x32_F32F16F16_SSILNS1C_5MajorE0ELS1F_0ELNS1C_7ScaleInE1ELS1G_1ELNS1C_9SparseSelE0EEEEEENSJ_INS5_IJSC_SC_SC_EEENS5_IJNSA_ILi0EEES1L_S1L_EEEEENS5_IJNS4_10UnderscoreES1O_S1O_EEEEENS4_13SM90_TMA_LOADENS4_14ComposedLayoutINS4_7SwizzleILi2ELi4ELi3EEENS4_25smem_sparse_ptr_flag_bitsILi2ELi16EEENSJ_INS5_IJNS5_IJSC_SP_EEENS5_IJSB_S12_EEEEEENS5_IJNS5_IJS1L_SG_EEESM_EEEEEEEvNS4_8identityENS4_23SM90_TMA_LOAD_MULTICASTENS1S_INS1T_ILi3ELi4ELi3EEENS4_18smem_ptr_flag_bitsILi16EEENSJ_INS5_IJSP_SG_EEENS5_IJSG_SC_EEEEEEEvS24_EENS_8epilogue10collective6detail29Sm90TmaWarpSpecializedAdapterINS2F_15DefaultEpilogueIfNS5_IJSC_llEEES2J_NS2E_6thread17LinearCombinationIfLi1EffLNS2K_9ScaleType4KindE0ELNS_15FloatRoundStyleE2EfEENS1_15EpilogueDefaultEEEEEvvEEEEvNT_6ParamsE,@"STO_CUDA_ENTRY STV_DEFAULT"
_ZN7cutlass13device_kernelINS_4gemm6kernel13GemmUniversalIN4cute5tupleIJiiiiEEENS1_10collective13CollectiveMmaINS1_40MainloopSm90TmaGmmaWarpSpecializedSparseILi18ENS5_IJNS4_1CILi2EEENSA_ILi1EEESC_EEENS1_32KernelTmaWarpSpecializedPingpongEEENS5_IJNSA_ILi64EEESG_SG_EEENS_6half_tENS5_IJNS4_6LayoutINS5_IJiNS5_IJSB_iEEEiEEENS5_IJlNS5_IJSC_SB_EEElEEEEENSJ_INS5_IJNS5_IJNS5_IJNSA_ILi8EEESB_NSA_ILi4EEEEEEiEEENS5_IJNS5_IJNSA_ILi16EEESB_SB_EEEiEEEiEEENS5_IJNS5_IJNS5_IJSG_ST_NSA_ILi1024EEEEEENSA_ILi4096EEEEEENS5_IJNS5_IJSC_NSA_ILi512EEENSA_ILi32EEEEEElEEElEEEEEEEESI_NS5_IJlSC_lEEENS4_8TiledMMAINS4_8MMA_AtomIJNS4_4SM904GMMA6SPARSE26GMMA_64x64x32_F32F16F16_SSILNS1C_5MajorE0ELS1F_0ELNS1C_7ScaleInE1ELS1G_1ELNS1C_9SparseSelE0EEEEEENSJ_INS5_IJSC_SC_SC_EEENS5_IJNSA_ILi0EEES1L_S1L_EEEEENS5_IJNS4_10UnderscoreES1O_S1O_EEEEENS4_13SM90_TMA_LOADENS4_14ComposedLayoutINS4_7SwizzleILi2ELi4ELi3EEENS4_25smem_sparse_ptr_flag_bitsILi2ELi16EEENSJ_INS5_IJNS5_IJSC_SP_EEENS5_IJSB_S12_EEEEEENS5_IJNS5_IJS1L_SG_EEESM_EEEEEEEvNS4_8identityENS4_23SM90_TMA_LOAD_MULTICASTENS1S_INS1T_ILi3ELi4ELi3EEENS4_18smem_ptr_flag_bitsILi16EEENSJ_INS5_IJSP_SG_EEENS5_IJSG_SC_EEEEEEEvS24_EENS_8epilogue10collective6detail29Sm90TmaWarpSpecializedAdapterINS2F_15DefaultEpilogueIfNS5_IJSC_llEEES2J_NS2E_6thread17LinearCombinationIfLi1EffLNS2K_9ScaleType4KindE0ELNS_15FloatRoundStyleE2EfEENS1_15EpilogueDefaultEEEEEvvEEEEvNT_6ParamsE:
[----:B------:R-:W-:Y:S01]  /*0000*/  LDC R1, c[0x0][0x28] ;  /* 0x00000a00ff017b82 */ /* 0x000fe20000000800 */
[----:B------:R-:W0:Y:S01]  /*0010*/  S2R R10, SR_TID.X ;  /* 0x00000000000a7919 */ /* 0x000e220000002100 */
[----:B------:R-:W-:Y:S01]  /*0020*/  ELECT P0, URZ, PT ;  /* 0x00000000003f782f */ /* 0x000fe20003800000 */
[----:B------:R-:W-:Y:S01]  /*0030*/  BSSY B0, `(.L_x_0) ;  /* 0x0000012000007945 */ /* 0x000fe20003800000 */
[--C-:B0-----:R-:W-:Y:S02]  /*0040*/  SHF.R.U32.HI R0, RZ, 0x5, R10.reuse ;  /* 0x00000005ff007819 */ /* 0x101fe4000001160a */
[----:B------:R-:W-:-:S03]  /*0050*/  SHF.R.U32.HI R4, RZ, 0x7, R10 ;  /* 0x00000007ff047819 */ /* 0x000fc6000001160a */
[----:B------:R-:W0:Y:S04]  /*0060*/  SHFL.IDX PT, R2, R0, RZ, 0x1f ;  /* 0x00001fff00027589 */ /* 0x000e2800000e0000 */
[----:B------:R1:W2:Y:S01]  /*0070*/  SHFL.IDX PT, R5, R4, RZ, 0x1f ;  /* 0x00001fff04057589 */ /* 0x0002a200000e0000 */
[----:B0-----:R-:W-:-:S13]  /*0080*/  ISETP.NE.OR P0, PT, R2, RZ, !P0 ;  /* 0x000000ff0200720c */ /* 0x001fda0004705670 */
[----:B-12---:R-:W-:Y:S05]  /*0090*/  @P0 BRA `(.L_x_1) ;  /* 0x00000000002c0947 */ /* 0x006fea0003800000 */
[----:B------:R-:W-:Y:S02]  /*00a0*/  ULDC.64 UR4, c[0x0][0x198] ;  /* 0x0000660000047ab9 */ /* 0x000fe40000000a00 */
[----:B------:R-:W-:Y:S02]  /*00b0*/  UIADD3 UR6, UP0, UR4, 0xf0, URZ ;  /* 0x000000f004067890 */ /* 0x000fe4000ff1e03f */
[----:B------:R-:W-:Y:S02]  /*00c0*/  UIADD3 UR8, UP1, UR4, 0x1f0, URZ ;  /* 0x000001f004087890 */ /* 0x000fe4000ff3e03f */
[----:B------:R-:W-:Y:S02]  /*00d0*/  UIADD3 UR4, UP2, UR4, 0x2f0, URZ ;  /* 0x000002f004047890 */ /* 0x000fe4000ff5e03f */
[----:B------:R-:W-:Y:S02]  /*00e0*/  UIADD3.X UR7, URZ, UR5, URZ, UP0, !UPT ;  /* 0x000000053f077290 */ /* 0x000fe400087fe43f */
[----:B------:R-:W-:-:S02]  /*00f0*/  UIADD3.X UR9, URZ, UR5, URZ, UP1, !UPT ;  /* 0x000000053f097290 */ /* 0x000fc40008ffe43f */
[----:B------:R-:W-:-:S05]  /*0100*/  UIADD3.X UR5, URZ, UR5, URZ, UP2, !UPT ;  /* 0x000000053f057290 */ /* 0x000fca00097fe43f */
[----:B------:R0:W-:Y:S02]  /*0110*/  UTMACCTL.PF [UR6] ;  /* 0x00000000060079b9 */ /* 0x0001e40008040000 */
[----:B------:R0:W-:Y:S02]  /*0120*/  UTMACCTL.PF [UR8] ;  /* 0x00000000080079b9 */ /* 0x0001e40008040000 */
[----:B------:R0:W-:Y:S02]  /*0130*/  UTMACCTL.PF [UR4] ;  /* 0x00000000040079b9 */ /* 0x0001e40008040000 */
[----:B0-----:R-:W-:Y:S01]  /*0140*/  NOP ;  /* 0x0000000000007918 */ /* 0x001fe20000000000 */
.L_x_1:
[----:B------:R-:W-:Y:S05]  /*0150*/  BSYNC B0 ;  /* 0x0000000000007941 */ /* 0x000fea0003800000 */
.L_x_0:
[----:B------:R-:W0:Y:S02]  /*0160*/  SHFL.IDX PT, R6, R0, RZ, 0x1f ;  /* 0x00001fff00067589 */ /* 0x000e2400000e0000 */
[----:B0-----:R-:W-:-:S13]  /*0170*/  ISETP.NE.AND P0, PT, R6, RZ, PT ;  /* 0x000000ff0600720c */ /* 0x001fda0003f05270 */
[----:B------:R-:W-:Y:S05]  /*0180*/  @P0 BRA `(.L_x_2) ;  /* 0x0000000000d40947 */ /* 0x000fea0003800000 */
[----:B------:R-:W-:Y:S01]  /*0190*/  ELECT P0, URZ, PT ;  /* 0x00000000003f782f */ /* 0x000fe20003800000 */
[----:B------:R-:W-:-:S12]  /*01a0*/  BSSY B0, `(.L_x_2) ;  /* 0x0000033000007945 */ /* 0x000fd80003800000 */
[----:B------:R-:W-:Y:S05]  /*01b0*/  @!P0 BRA `(.L_x_3) ;  /* 0x0000000000c48947 */ /* 0x000fea0003800000 */
[----:B------:R-:W0:Y:S01]  /*01c0*/  S2UR UR8, SR_CgaCtaId ;  /* 0x00000000000879c3 */ /* 0x000e220000008800 */
[----:B------:R-:W-:Y:S01]  /*01d0*/  UMOV UR4, 0x400 ;  /* 0x0000040000047882 */ /* 0x000fe20000000000 */
[----:B------:R-:W-:Y:S01]  /*01e0*/  UMOV UR5, 0x1 ;  /* 0x0000000100057882 */ /* 0x000fe20000000000 */
[----:B------:R-:W-:Y:S02]  /*01f0*/  UMOV UR6, 0x2 ;  /* 0x0000000200067882 */ /* 0x000fe40000000000 */
[----:B------:R-:W-:-:S04]  /*0200*/  UIADD3 UR6, -UR6, 0x100000, URZ ;  /* 0x0010000006067890 */ /* 0x000fc8000fffe13f */
[----:B------:R-:W-:Y:S02]  /*0210*/  USHF.L.U32 UR7, UR6, 0xb, URZ ;  /* 0x0000000b06077899 */ /* 0x000fe4000800063f */
[----:B------:R-:W-:Y:S02]  /*0220*/  USHF.L.U32 UR6, UR6, 0x1, URZ ;  /* 0x0000000106067899 */ /* 0x000fe4000800063f */
[----:B0-----:R-:W-:Y:S02]  /*0230*/  ULEA UR8, UR8, UR4, 0x18 ;  /* 0x0000000408087291 */ /* 0x001fe4000f8ec03f */
[----:B------:R-:W-:-:S04]  /*0240*/  UIADD3 UR4, -UR5, 0x100000, URZ ;  /* 0x0010000005047890 */ /* 0x000fc8000fffe13f */
[----:B------:R-:W-:Y:S02]  /*0250*/  USHF.L.U32 UR5, UR4, 0xb, URZ ;  /* 0x0000000b04057899 */ /* 0x000fe4000800063f */
[----:B------:R-:W-:Y:S01]  /*0260*/  USHF.L.U32 UR4, UR4, 0x1, URZ ;  /* 0x0000000104047899 */ /* 0x000fe2000800063f */
[----:B------:R-:W0:Y:S11]  /*0270*/  FENCE.VIEW.ASYNC.S ;  /* 0x00000000000073c6 */ /* 0x000e360000000000 */
[----:B0-----:R0:W1:Y:S01]  /*0280*/  SYNCS.EXCH.64 URZ, [UR8], UR4 ;  /* 0x00000004083f75b2 */ /* 0x0010620008000100 */
[----:B------:R0:W2:Y:S01]  /*0290*/  SYNCS.EXCH.64 URZ, [UR8+0x90], UR6 ;  /* 0x00009006083f75b2 */ /* 0x0000a20008000100 */
[----:B------:R0:W3:Y:S01]  /*02a0*/  SYNCS.EXCH.64 URZ, [UR8+0x8], UR4 ;  /* 0x00000804083f75b2 */ /* 0x0000e20008000100 */
[----:B------:R0:W4:Y:S01]  /*02b0*/  SYNCS.EXCH.64 URZ, [UR8+0x98], UR6 ;  /* 0x00009806083f75b2 */ /* 0x0001220008000100 */
[----:B------:R0:W0:Y:S01]  /*02c0*/  SYNCS.EXCH.64 URZ, [UR8+0x10], UR4 ;  /* 0x00001004083f75b2 */ /* 0x0000220008000100 */
        /* <DEDUP_REMOVED lines=31> */
[----:B-1234-:R-:W-:Y:S01]  /*04c0*/  NOP ;  /* 0x0000000000007918 */ /* 0x01efe20000000000 */
.L_x_3:
[----:B0-----:R-:W-:Y:S05]  /*04d0*/  BSYNC B0 ;  /* 0x0000000000007941 */ /* 0x001fea0003800000 */
.L_x_2:
[----:B------:R-:W-:Y:S01]  /*04e0*/  SHF.R.S32.HI R3, RZ, 0x1f, R10 ;  /* 0x0000001fff037819 */ /* 0x000fe2000001140a */
[----:B------:R-:W0:Y:S01]  /*04f0*/  SHFL.IDX PT, R7, R0, RZ, 0x1f ;  /* 0x00001fff00077589 */ /* 0x000e2200000e0000 */
[----:B------:R-:W1:Y:S01]  /*0500*/  S2UR UR13, SR_CTAID.X ;  /* 0x00000000000d79c3 */ /* 0x000e620000002500 */
[----:B------:R-:W-:Y:S02]  /*0510*/  ELECT P0, URZ, PT ;  /* 0x00000000003f782f */ /* 0x000fe40003800000 */
[----:B------:R-:W-:Y:S01]  /*0520*/  LEA.HI R3, R3, R10, RZ, 0x7 ;  /* 0x0000000a03037211 */ /* 0x000fe200078f38ff */
[----:B------:R1:W2:Y:S01]  /*0530*/  SHFL.IDX PT, R9, R0, RZ, 0x1f ;  /* 0x00001fff00097589 */ /* 0x0002a200000e0000 */
[----:B------:R-:W-:Y:S01]  /*0540*/  ELECT P1, URZ, PT ;  /* 0x00000000003f782f */ /* 0x000fe20003820000 */
[----:B------:R-:W-:Y:S01]  /*0550*/  NOP ;  /* 0x0000000000007918 */ /* 0x000fe20000000000 */
[----:B------:R-:W-:Y:S01]  /*0560*/  LOP3.LUT R3, R3, 0xffffff80, RZ, 0xc0, !PT ;  /* 0xffffff8003037812 */ /* 0x000fe200078ec0ff */
[----:B------:R-:W3:Y:S01]  /*0570*/  S2R R16, SR_CTAID.Y ;  /* 0x0000000000107919 */ /* 0x000ee20000002600 */
[----:B------:R-:W-:Y:S01]  /*0580*/  ULDC UR4, c[0x0][0x150] ;  /* 0x0000540000047ab9 */ /* 0x000fe20000000800 */
[----:B------:R-:W4:Y:S01]  /*0590*/  LDC R14, c[0x0][0x144] ;  /* 0x00005100ff0e7b82 */ /* 0x000f220000000800 */
[----:B------:R-:W-:Y:S01]  /*05a0*/  UMOV UR11, 0x80 ;  /* 0x00000080000b7882 */ /* 0x000fe20000000000 */
[----:B------:R-:W-:Y:S01]  /*05b0*/  IMAD.IADD R11, R10, 0x1, -R3 ;  /* 0x000000010a0b7824 */ /* 0x000fe200078e0a03 */
[----:B------:R-:W5:Y:S01]  /*05c0*/  SHFL.IDX PT, R4, R4, RZ, 0x1f ;  /* 0x00001fff04047589 */ /* 0x000f6200000e0000 */
[----:B------:R-:W-:Y:S01]  /*05d0*/  NOP ;  /* 0x0000000000007918 */ /* 0x000fe20000000000 */
[----:B------:R-:W-:-:S02]  /*05e0*/  VIADD R40, R5, 0xffffffff ;  /* 0xffffffff05287836 */ /* 0x000fc40000000000 */
[----:B------:R-:W-:Y:S01]  /*05f0*/  SHF.R.S32.HI R18, RZ, 0x1f, R11 ;  /* 0x0000001fff127819 */ /* 0x000fe2000001140b */
[----:B------:R-:W4:Y:S02]  /*0600*/  LDC R25, c[0x0][0x148] ;  /* 0x00005200ff197b82 */ /* 0x000f240000000800 */
[----:B------:R-:W-:Y:S02]  /*0610*/  ISETP.GE.U32.AND P4, PT, R40, 0x2, PT ;  /* 0x000000022800780c */ /* 0x000fe40003f86070 */
[----:B------:R-:W-:Y:S02]  /*0620*/  LEA.HI R3, R18, R11, RZ, 0x3 ;  /* 0x0000000b12037211 */ /* 0x000fe400078f18ff */
[----:B0-----:R-:W-:Y:S02]  /*0630*/  ISETP.NE.OR P0, PT, R7, RZ, !P0 ;  /* 0x000000ff0700720c */ /* 0x001fe40004705670 */
[--C-:B------:R-:W-:Y:S02]  /*0640*/  SHF.R.S32.HI R7, RZ, 0x3, R3.reuse ;  /* 0x00000003ff077819 */ /* 0x100fe40000011403 */
[----:B------:R-:W-:-:S02]  /*0650*/  SHF.R.S32.HI R8, RZ, 0x1f, R3 ;  /* 0x0000001fff087819 */ /* 0x000fc40000011403 */
[----:B------:R-:W-:Y:S02]  /*0660*/  SHF.R.S32.HI R3, RZ, 0x1f, R6 ;  /* 0x0000001fff037819 */ /* 0x000fe40000011406 */
[----:B------:R-:W-:Y:S02]  /*0670*/  LEA.HI R8, R8, R7, RZ, 0x2 ;  /* 0x0000000708087211 */ /* 0x000fe400078f10ff */
[----:B------:R-:W-:Y:S02]  /*0680*/  LEA.HI R3, R3, R6, RZ, 0x2 ;  /* 0x0000000603037211 */ /* 0x000fe400078f10ff */
[----:B------:R-:W-:Y:S01]  /*0690*/  LOP3.LUT R8, R8, 0xfffffffc, RZ, 0xc0, !PT ;  /* 0xfffffffc08087812 */ /* 0x000fe200078ec0ff */
[----:B------:R-:W-:Y:S01]  /*06a0*/  VOTEU.ALL UP0, P0 ;  /* 0x00000000003f7886 */ /* 0x000fe20000000000 */
[----:B------:R-:W-:Y:S02]  /*06b0*/  LOP3.LUT R3, R3, 0x3ffffffc, RZ, 0xc0, !PT ;  /* 0x3ffffffc03037812 */ /* 0x000fe400078ec0ff */
[----:B-1----:R-:W-:Y:S01]  /*06c0*/  I2FP.F32.U32 R0, UR13 ;  /* 0x0000000d00007c45 */ /* 0x002fe20008201000 */
[----:B------:R-:W-:Y:S01]  /*06d0*/  IMAD.IADD R8, R7, 0x1, -R8 ;  /* 0x0000000107087824 */ /* 0x000fe200078e0a08 */
[----:B--2---:R-:W-:Y:S01]  /*06e0*/  ISETP.NE.OR P1, PT, R9, RZ, !P1 ;  /* 0x000000ff0900720c */ /* 0x004fe20004f25670 */
[----:B------:R-:W-:Y:S01]  /*06f0*/  IMAD.IADD R3, R6, 0x1, -R3 ;  /* 0x0000000106037824 */ /* 0x000fe200078e0a03 */
[----:B------:R-:W0:Y:S01]  /*0700*/  @!UP0 S2UR UR7, SR_CgaCtaId ;  /* 0x00000000000789c3 */ /* 0x000e220000008800 */
[----:B------:R-:W-:Y:S01]  /*0710*/  FMUL R12, R0, UR4 ;  /* 0x00000004000c7c20 */ /* 0x000fe20008400000 */
[----:B------:R-:W-:Y:S01]  /*0720*/  ULDC UR4, c[0x0][0x154] ;  /* 0x0000550000047ab9 */ /* 0x000fe20000000800 */
[----:B------:R-:W-:Y:S01]  /*0730*/  IMAD R8, R3, 0x4, R8 ;  /* 0x0000000403087824 */ /* 0x000fe200078e0208 */
[----:B------:R-:W-:Y:S01]  /*0740*/  SHF.R.S32.HI R3, RZ, 0x1f, R2 ;  /* 0x0000001fff037819 */ /* 0x000fe20000011402 */
[----:B------:R-:W-:Y:S01]  /*0750*/  @!UP0 UMOV UR6, 0x400 ;  /* 0x0000040000068882 */ /* 0x000fe20000000000 */
[----:B-----5:R-:W-:Y:S01]  /*0760*/  R2UR UR12, R4 ;  /* 0x00000000040c72ca */ /* 0x020fe200000e0000 */
[----:B------:R-:W1:Y:S01]  /*0770*/  F2I.U32.TRUNC.NTZ R12, R12 ;  /* 0x0000000c000c7305 */ /* 0x000e62000020f000 */
[----:B------:R-:W-:Y:S01]  /*0780*/  LEA.HI R3, R3, R2, RZ, 0x2 ;  /* 0x0000000203037211 */ /* 0x000fe200078f10ff */
[C---:B------:R-:W-:Y:S01]  /*0790*/  IMAD.SHL.U32 R13, R8.reuse, 0x4, RZ ;  /* 0x00000004080d7824 */ /* 0x040fe200078e00ff */
[----:B------:R-:W-:Y:S01]  /*07a0*/  LEA.HI R0, R8, R8, RZ, 0x1 ;  /* 0x0000000808007211 */ /* 0x000fe200078f08ff */
[----:B------:R-:W-:Y:S01]  /*07b0*/  VOTEU.ALL UP1, P1 ;  /* 0x00000000003f7886 */ /* 0x000fe20000820000 */
[----:B------:R-:W-:Y:S01]  /*07c0*/  LOP3.LUT R3, R3, 0xfffffffc, RZ, 0xc0, !PT ;  /* 0xfffffffc03037812 */ /* 0x000fe200078ec0ff */
[----:B------:R-:W-:Y:S01]  /*07d0*/  VOTEU.ALL UP2, P1 ;  /* 0x00000000003f7886 */ /* 0x000fe20000840000 */
[----:B------:R-:W-:Y:S01]  /*07e0*/  LOP3.LUT R7, R0, 0xfffffffe, RZ, 0xc0, !PT ;  /* 0xfffffffe00077812 */ /* 0x000fe200078ec0ff */
[----:B------:R-:W-:Y:S01]  /*07f0*/  VOTEU.ALL UP3, P1 ;  /* 0x00000000003f7886 */ /* 0x000fe20000860000 */
[----:B------:R-:W2:Y:S01]  /*0800*/  @!UP1 S2UR UR10, SR_CgaCtaId ;  /* 0x00000000000a99c3 */ /* 0x000ea20000008800 */
[----:B------:R-:W-:Y:S01]  /*0810*/  IMAD.IADD R19, R2, 0x1, -R3 ;  /* 0x0000000102137824 */ /* 0x000fe200078e0a03 */
[----:B---3--:R-:W-:Y:S01]  /*0820*/  I2FP.F32.U32 R0, R16 ;  /* 0x0000001000007245 */ /* 0x008fe20000201000 */
[C---:B------:R-:W-:Y:S01]  /*0830*/  IMAD.IADD R7, R8.reuse, 0x1, -R7 ;  /* 0x0000000108077824 */ /* 0x040fe200078e0a07 */
[----:B------:R-:W-:Y:S01]  /*0840*/  @!UP1 UMOV UR9, 0x400 ;  /* 0x0000040000099882 */ /* 0x000fe20000000000 */
[----:B------:R-:W-:Y:S01]  /*0850*/  LOP3.LUT R13, R8, 0xc, R13, 0x78, !PT ;  /* 0x0000000c080d7812 */ /* 0x000fe200078e780d */
[----:B-1----:R-:W-:-:S02]  /*0860*/  IMAD.MOV R9, RZ, RZ, -R12 ;  /* 0x000000ffff097224 */ /* 0x002fc400078e0a0c */
[----:B------:R-:W-:Y:S01]  /*0870*/  FMUL R0, R0, UR4 ;  /* 0x0000000400007c20 */ /* 0x000fe20008400000 */
[----:B------:R-:W1:Y:S01]  /*0880*/  LDC R2, c[0x0][0x140] ;  /* 0x00005000ff027b82 */ /* 0x000e620000000800 */
[----:B------:R-:W-:Y:S01]  /*0890*/  UMOV UR4, 0x20 ;  /* 0x0000002000047882 */ /* 0x000fe20000000000 */
[----:B----4-:R-:W-:Y:S01]  /*08a0*/  IMAD R24, R14, R9, UR13 ;  /* 0x0000000d0e187e24 */ /* 0x010fe2000f8e0209 */
[----:B------:R-:W-:-:S04]  /*08b0*/  @!UP0 UIADD3 UR4, -UR4, 0x100000, URZ ;  /* 0x0010000004048890 */ /* 0x000fc8000fffe13f */
[----:B------:R-:W-:Y:S02]  /*08c0*/  @!UP0 USHF.L.U32 UR5, UR4, 0xb, URZ ;  /* 0x0000000b04058899 */ /* 0x000fe4000800063f */
[----:B------:R-:W-:Y:S01]  /*08d0*/  @!UP0 USHF.L.U32 UR4, UR4, 0x1, URZ ;  /* 0x0000000104048899 */ /* 0x000fe2000800063f */
[----:B------:R-:W-:Y:S01]  /*08e0*/  ISETP.NE.AND P2, PT, R19, 0x3, PT ;  /* 0x000000031300780c */ /* 0x000fe20003f45270 */
[----:B------:R-:W3:Y:S01]  /*08f0*/  F2I.U32.TRUNC.NTZ R0, R0 ;  /* 0x0000000000007305 */ /* 0x000ee2000020f000 */
[----:B0-----:R-:W-:Y:S01]  /*0900*/  @!UP0 ULEA UR8, UR7, UR6, 0x18 ;  /* 0x0000000607088291 */ /* 0x001fe2000f8ec03f */
[----:B------:R-:W-:Y:S01]  /*0910*/  ISETP.NE.AND P3, PT, R7, R24, PT ;  /* 0x000000180700720c */ /* 0x000fe20003f65270 */
[----:B------:R-:W-:-:S04]  /*0920*/  @!UP1 UIADD3 UR6, -UR11, 0x100000, URZ ;  /* 0x001000000b069890 */ /* 0x000fc8000fffe13f */
[----:B------:R-:W-:Y:S02]  /*0930*/  @!UP1 USHF.L.U32 UR7, UR6, 0xb, URZ ;  /* 0x0000000b06079899 */ /* 0x000fe4000800063f */
[----:B------:R-:W-:Y:S01]  /*0940*/  @!UP1 USHF.L.U32 UR6, UR6, 0x1, URZ ;  /* 0x0000000106069899 */ /* 0x000fe2000800063f */
[----:B------:R-:W-:Y:S01]  /*0950*/  IMAD.MOV.U32 R12, RZ, RZ, 0x1 ;  /* 0x00000001ff0c7424 */ /* 0x000fe200078e00ff */
[----:B------:R-:W-:Y:S01]  /*0960*/  VOTEU.ALL UP4, P1 ;  /* 0x00000000003f7886 */ /* 0x000fe20000880000 */
[----:B------:R-:W-:Y:S01]  /*0970*/  VOTEU.ALL UP5, P1 ;  /* 0x00000000003f7886 */ /* 0x000fe200008a0000 */
[----:B------:R-:W-:Y:S01]  /*0980*/  VOTEU.ALL UP0, P0 ;  /* 0x00000000003f7886 */ /* 0x000fe20000000000 */
[----:B--2---:R-:W-:Y:S01]  /*0990*/  @!UP1 ULEA UR9, UR10, UR9, 0x18 ;  /* 0x000000090a099291 */ /* 0x004fe2000f8ec03f */
[----:B------:R-:W-:Y:S01]  /*09a0*/  VOTEU.ALL UP1, P0 ;  /* 0x00000000003f7886 */ /* 0x000fe20000020000 */
[----:B------:R-:W-:Y:S01]  /*09b0*/  ISETP.EQ.OR P0, PT, R19, RZ, !P2 ;  /* 0x000000ff1300720c */ /* 0x000fe20005702670 */
[----:B---3--:R-:W-:Y:S01]  /*09c0*/  IMAD.MOV R26, RZ, RZ, -R0 ;  /* 0x000000ffff1a7224 */ /* 0x008fe200078e0a00 */
[----:B------:R-:W-:Y:S01]  /*09d0*/  @P3 LEA.HI R0, R13, R13, RZ, 0x1 ;  /* 0x0000000d0d003211 */ /* 0x000fe200078f08ff */
[----:B------:R-:W0:Y:S02]  /*09e0*/  FENCE.VIEW.ASYNC.S ;  /* 0x00000000000073c6 */ /* 0x000e240000000000 */
[----:B0-----:R0:W2:Y:S01]  /*09f0*/  @!UP0 SYNCS.EXCH.64 URZ, [UR8+0x150], UR4 ;  /* 0x00015004083f85b2 */ /* 0x0010a20008000100 */
[----:B------:R-:W-:Y:S01]  /*0a00*/  ISETP.EQ.AND P0, PT, R5, RZ, P0 ;  /* 0x000000ff0500720c */ /* 0x000fe20000702270 */
[----:B------:R-:W-:Y:S01]  /*0a10*/  IMAD R3, R25, R26, R16 ;  /* 0x0000001a19037224 */ /* 0x000fe200078e0210 */
[----:B-1----:R-:W-:-:S02]  /*0a20*/  ISETP.EQ.U32.AND P1, PT, R2, 0x1, PT ;  /* 0x000000010200780c */ /* 0x002fc40003f22070 */
[----:B------:R-:W-:Y:S02]  /*0a30*/  @P3 SHF.R.S32.HI R0, RZ, 0x1, R0 ;  /* 0x00000001ff003819 */ /* 0x000fe40000011400 */
[----:B------:R-:W-:Y:S02]  /*0a40*/  SEL R7, RZ, 0x1, !P0 ;  /* 0x00000001ff077807 */ /* 0x000fe40004000000 */
[----:B------:R-:W-:Y:S02]  /*0a50*/  @P3 ISETP.NE.AND P5, PT, R0, R3, PT ;  /* 0x000000030000320c */ /* 0x000fe40003fa5270 */
[----:B------:R-:W-:Y:S02]  /*0a60*/  ISETP.NE.AND P2, PT, R5, RZ, PT ;  /* 0x000000ff0500720c */ /* 0x000fe40003f45270 */
[----:B------:R-:W-:Y:S02]  /*0a70*/  SEL R7, R7, 0x2, P4 ;  /* 0x0000000207077807 */ /* 0x000fe40002000000 */
[----:B------:R-:W-:Y:S01]  /*0a80*/  @P3 SEL R12, RZ, 0x1, P5 ;  /* 0x00000001ff0c3807 */ /* 0x000fe20002800000 */
[----:B------:R0:W1:Y:S01]  /*0a90*/  @!UP1 SYNCS.EXCH.64 URZ, [UR8+0x158], UR4 ;  /* 0x00015804083f95b2 */ /* 0x0000620008000100 */
[----:B------:R-:W-:Y:S01]  /*0aa0*/  NOP ;  /* 0x0000000000007918 */ /* 0x000fe20000000000 */
[----:B------:R0:W3:Y:S01]  /*0ab0*/  @!UP2 SYNCS.EXCH.64 URZ, [UR9+0x130], UR6 ;  /* 0x00013006093fa5b2 */ /* 0x0000e20008000100 */
[----:B------:R0:W4:Y:S01]  /*0ac0*/  @!UP3 SYNCS.EXCH.64 URZ, [UR9+0x138], UR6 ;  /* 0x00013806093fb5b2 */ /* 0x0001220008000100 */
[----:B------:R0:W0:Y:S01]  /*0ad0*/  @!UP4 SYNCS.EXCH.64 URZ, [UR9+0x140], UR6 ;  /* 0x00014006093fc5b2 */ /* 0x0000220008000100 */
[----:B------:R0:W0:Y:S01]  /*0ae0*/  @!UP5 SYNCS.EXCH.64 URZ, [UR9+0x148], UR6 ;  /* 0x00014806093fd5b2 */ /* 0x0000220008000100 */
[----:B------:R-:W-:Y:S01]  /*0af0*/  NOP ;  /* 0x0000000000007918 */ /* 0x000fe20000000000 */
[----:B--2---:R-:W-:Y:S05]  /*0b00*/  @!P1 BRA `(.L_x_4) ;  /* 0x0000000000089947 */ /* 0x004fea0003800000 */
[----:B01-34-:R-:W-:Y:S01]  /*0b10*/  UCGABAR_ARV ;  /* 0x00000000000079c7 */ /* 0x01bfe20008000000 */
[----:B------:R-:W-:Y:S05]  /*0b20*/  BRA `(.L_x_5) ;  /* 0x0000000000047947 */ /* 0x000fea0003800000 */
.L_x_4:
[----:B01-34-:R-:W-:Y:S01]  /*0b30*/  NOP ;  /* 0x0000000000007918 */ /* 0x01bfe20000000000 */
.L_x_5:
[----:B------:R-:W-:Y:S01]  /*0b40*/  ULDC.64 UR4, c[0x0][0x698] ;  /* 0x0001a60000047ab9 */ /* 0x000fe20000000a00 */
[----:B------:R-:W-:Y:S01]  /*0b50*/  ULDC.64 UR18, c[0x0][0x208] ;  /* 0x0000820000127ab9 */ /* 0x000fe20000000a00 */
[----:B------:R-:W-:-:S04]  /*0b60*/  ISETP.NE.U32.AND P0, PT, RZ, UR4, PT ;  /* 0x00000004ff007c0c */ /* 0x000fc8000bf05070 */
[----:B------:R-:W-:-:S13]  /*0b70*/  ISETP.NE.AND.EX P0, PT, RZ, UR5, PT, P0 ;  /* 0x00000005ff007c0c */ /* 0x000fda000bf05300 */
[----:B------:R-:W-:Y:S05]  /*0b80*/  @!P0 BRA `(.L_x_6) ;  /* 0x00000000001c8947 */ /* 0x000fea0003800000 */
[----:B------:R-:W0:Y:S02]  /*0b90*/  LDC.64 R2, c[0x0][0x698] ;  /* 0x0001a600ff027b82 */ /* 0x000e240000000a00 */
[----:B0-----:R-:W2:Y:S02]  /*0ba0*/  LDG.E.64 R2, desc[UR18][R2.64] ;  /* 0x0000001202027981 */ /* 0x001ea4000c1e1b00 */
[----:B--2---:R-:W-:-:S04]  /*0bb0*/  ISETP.NE.U32.AND P0, PT, R2, RZ, PT ;  /* 0x000000ff0200720c */ /* 0x004fc80003f05070 */
[----:B------:R-:W-:-:S13]  /*0bc0*/  ISETP.NE.AND.EX P0, PT, R3, RZ, PT, P0 ;  /* 0x000000ff0300720c */ /* 0x000fda0003f05300 */
[----:B------:R-:W-:Y:S05]  /*0bd0*/  @!P0 BRA `(.L_x_6) ;  /* 0x0000000000088947 */ /* 0x000fea0003800000 */
[----:B------:R0:W5:Y:S01]  /*0be0*/  LD.E R14, desc[UR18][R2.64] ;  /* 0x00000012020e7980 */ /* 0x000162000c101900 */
[----:B------:R-:W-:Y:S05]  /*0bf0*/  BRA `(.L_x_7) ;  /* 0x0000000000207947 */ /* 0x000fea0003800000 */
.L_x_6:
[----:B------:R-:W-:Y:S02]  /*0c00*/  ULDC.64 UR4, c[0x0][0x688] ;  /* 0x0001a20000047ab9 */ /* 0x000fe40000000a00 */
[----:B------:R-:W-:-:S04]  /*0c10*/  ISETP.NE.U32.AND P0, PT, RZ, UR4, PT ;  /* 0x00000004ff007c0c */ /* 0x000fc8000bf05070 */
[----:B------:R-:W-:-:S13]  /*0c20*/  ISETP.NE.AND.EX P0, PT, RZ, UR5, PT, P0 ;  /* 0x00000005ff007c0c */ /* 0x000fda000bf05300 */
[----:B------:R-:W-:Y:S05]  /*0c30*/  @!P0 BRA `(.L_x_8) ;  /* 0x00000000000c8947 */ /* 0x000fea0003800000 */
[----:B------:R-:W0:Y:S02]  /*0c40*/  LDC.64 R14, c[0x0][0x688] ;  /* 0x0001a200ff0e7b82 */ /* 0x000e240000000a00 */
[----:B0-----:R1:W5:Y:S01]  /*0c50*/  LDG.E R14, desc[UR18][R14.64] ;  /* 0x000000120e0e7981 */ /* 0x001362000c1e1900 */
[----:B------:R-:W-:Y:S05]  /*0c60*/  BRA `(.L_x_7) ;  /* 0x0000000000047947 */ /* 0x000fea0003800000 */
.L_x_8:
[----:B------:R-:W2:Y:S02]  /*0c70*/  LDC R14, c[0x0][0x680] ;  /* 0x0001a000ff0e7b82 */ /* 0x000ea40000000800 */
.L_x_7:
[----:B------:R-:W-:Y:S02]  /*0c80*/  ULDC.64 UR4, c[0x0][0x6a0] ;  /* 0x0001a80000047ab9 */ /* 0x000fe40000000a00 */
[----:B------:R-:W-:-:S04]  /*0c90*/  ISETP.NE.U32.AND P0, PT, RZ, UR4, PT ;  /* 0x00000004ff007c0c */ /* 0x000fc8000bf05070 */
[----:B------:R-:W-:-:S13]  /*0ca0*/  ISETP.NE.AND.EX P0, PT, RZ, UR5, PT, P0 ;  /* 0x00000005ff007c0c */ /* 0x000fda000bf05300 */
[----:B------:R-:W-:Y:S05]  /*0cb0*/  @!P0 BRA `(.L_x_9) ;  /* 0x00000000001c8947 */ /* 0x000fea0003800000 */
[----:B0-----:R-:W0:Y:S02]  /*0cc0*/  LDC.64 R2, c[0x0][0x6a0] ;  /* 0x0001a800ff027b82 */ /* 0x001e240000000a00 */
[----:B0-----:R-:W3:Y:S02]  /*0cd0*/  LDG.E.64 R2, desc[UR18][R2.64] ;  /* 0x0000001202027981 */ /* 0x001ee4000c1e1b00 */
[----:B---3--:R-:W-:-:S04]  /*0ce0*/  ISETP.NE.U32.AND P0, PT, R2, RZ, PT ;  /* 0x000000ff0200720c */ /* 0x008fc80003f05070 */
[----:B------:R-:W-:-:S13]  /*0cf0*/  ISETP.NE.AND.EX P0, PT, R3, RZ, PT, P0 ;  /* 0x000000ff0300720c */ /* 0x000fda0003f05300 */
[----:B------:R-:W-:Y:S05]  /*0d00*/  @!P0 BRA `(.L_x_9) ;  /* 0x0000000000088947 */ /* 0x000fea0003800000 */
[----:B-1----:R0:W5:Y:S01]  /*0d10*/  LD.E R15, desc[UR18][R2.64] ;  /* 0x00000012020f7980 */ /* 0x002162000c101900 */
[----:B------:R-:W-:Y:S05]  /*0d20*/  BRA `(.L_x_10) ;  /* 0x0000000000207947 */ /* 0x000fea0003800000 */
.L_x_9:
[----:B------:R-:W-:Y:S02]  /*0d30*/  ULDC.64 UR4, c[0x0][0x690] ;  /* 0x0001a40000047ab9 */ /* 0x000fe40000000a00 */
[----:B------:R-:W-:-:S04]  /*0d40*/  ISETP.NE.U32.AND P0, PT, RZ, UR4, PT ;  /* 0x00000004ff007c0c */ /* 0x000fc8000bf05070 */
[----:B------:R-:W-:-:S13]  /*0d50*/  ISETP.NE.AND.EX P0, PT, RZ, UR5, PT, P0 ;  /* 0x00000005ff007c0c */ /* 0x000fda000bf05300 */
[----:B------:R-:W-:Y:S05]  /*0d60*/  @!P0 BRA `(.L_x_11) ;  /* 0x00000000000c8947 */ /* 0x000fea0003800000 */
[----:B0-----:R-:W1:Y:S02]  /*0d70*/  LDC.64 R2, c[0x0][0x690] ;  /* 0x0001a400ff027b82 */ /* 0x001e640000000a00 */
[----:B-1----:R1:W5:Y:S01]  /*0d80*/  LDG.E R15, desc[UR18][R2.64] ;  /* 0x00000012020f7981 */ /* 0x002362000c1e1900 */
[----:B------:R-:W-:Y:S05]  /*0d90*/  BRA `(.L_x_10) ;  /* 0x0000000000047947 */ /* 0x000fea0003800000 */
.L_x_11:
[----:B-1----:R-:W3:Y:S02]  /*0da0*/  LDC R15, c[0x0][0x684] ;  /* 0x0001a100ff0f7b82 */ /* 0x002ee40000000800 */
.L_x_10:
[----:B------:R-:W4:Y:S01]  /*0db0*/  LDC R0, c[0x0][0x75c] ;  /* 0x0001d700ff007b82 */ /* 0x000f220000000800 */
[----:B------:R-:W-:Y:S01]  /*0dc0*/  ULDC UR8, c[0x0][0x604] ;  /* 0x0001810000087ab9 */ /* 0x000fe20000000800 */
[----:B------:R-:W-:Y:S01]  /*0dd0*/  ISETP.NE.AND P0, PT, R5, 0x2, PT ;  /* 0x000000020500780c */ /* 0x000fe20003f05270 */
[----:B------:R-:W-:Y:S01]  /*0de0*/  UIADD3 UR8, UR8, 0x1f, URZ ;  /* 0x0000001f08087890 */ /* 0x000fe2000fffe03f */
[----:B------:R-:W-:Y:S01]  /*0df0*/  IMAD.U32 R4, RZ, RZ, UR13 ;  /* 0x0000000dff047e24 */ /* 0x000fe2000f8e00ff */
[----:B------:R-:W-:Y:S01]  /*0e00*/  UMOV UR5, URZ ;  /* 0x0000003f00057c82 */ /* 0x000fe20008000000 */
[----:B------:R-:W-:Y:S01]  /*0e10*/  UMOV UR4, URZ ;  /* 0x0000003f00047c82 */ /* 0x000fe20008000000 */
[----:B------:R-:W-:Y:S01]  /*0e20*/  USHF.R.S32.HI UR9, URZ, 0x1f, UR8 ;  /* 0x0000001f3f097899 */ /* 0x000fe20008011408 */
[----:B------:R-:W-:-:S03]  /*0e30*/  ULDC.64 UR10, c[0x0][0x750] ;  /* 0x0001d400000a7ab9 */ /* 0x000fc60000000a00 */
[----:B------:R-:W-:Y:S01]  /*0e40*/  ULEA.HI UR9, UR9, UR8, URZ, 0x5 ;  /* 0x0000000809097291 */ /* 0x000fe2000f8f283f */
[----:B----4-:R-:W-:-:S13]  /*0e50*/  ISETP.NE.AND P3, PT, R0, 0x1, PT ;  /* 0x000000010000780c */ /* 0x010fda0003f65270 */
[----:B01----:R-:W0:Y:S01]  /*0e60*/  @P3 LDC R3, c[0x0][0x10] ;  /* 0x00000400ff033b82 */ /* 0x003e220000000800 */
[----:B------:R-:W-:Y:S02]  /*0e70*/  @P3 IMAD.MOV.U32 R17, RZ, RZ, RZ ;  /* 0x000000ffff113224 */ /* 0x000fe400078e00ff */
[----:B------:R-:W-:-:S05]  /*0e80*/  @P3 IMAD.MOV.U32 R5, RZ, RZ, RZ ;  /* 0x000000ffff053224 */ /* 0x000fca00078e00ff */
[----:B------:R-:W1:Y:S01]  /*0e90*/  @!P3 LDC R9, c[0x0][0xc] ;  /* 0x00000300ff09bb82 */ /* 0x000e620000000800 */
[----:B------:R-:W-:Y:S01]  /*0ea0*/  ULDC UR6, c[0x0][0xc] ;  /* 0x0000030000067ab9 */ /* 0x000fe20000000800 */
[----:B------:R-:W-:Y:S02]  /*0eb0*/  ULDC UR7, c[0x0][0x10] ;  /* 0x0000040000077ab9 */ /* 0x000fe40000000800 */
[----:B------:R-:W-:-:S04]  /*0ec0*/  UIMAD.WIDE.U32 UR6, UR6, UR7, URZ ;  /* 0x00000007060672a5 */ /* 0x000fc8000f8e003f */
[----:B------:R-:W4:Y:S01]  /*0ed0*/  LDC R8, c[0x0][0x14] ;  /* 0x00000500ff087b82 */ /* 0x000f220000000800 */
[----:B0-----:R-:W-:-:S04]  /*0ee0*/  @P3 IMAD.WIDE.U32 R2, R3, UR13, R16 ;  /* 0x0000000d03023c25 */ /* 0x001fc8000f8e0010 */
[----:B------:R-:W-:Y:S02]  /*0ef0*/  @P3 IMAD.IADD R3, R3, 0x1, R5 ;  /* 0x0000000103033824 */ /* 0x000fe400078e0205 */
[----:B------:R-:W-:Y:S02]  /*0f00*/  IMAD.MOV.U32 R5, RZ, RZ, RZ ;  /* 0x000000ffff057224 */ /* 0x000fe400078e00ff */
[----:B-1----:R-:W-:-:S04]  /*0f10*/  @!P3 IMAD.WIDE.U32 R4, R16, R9, R4 ;  /* 0x000000091004b225 */ /* 0x002fc800078e0004 */
[----:B------:R-:W-:Y:S02]  /*0f20*/  @!P3 IMAD.MOV.U32 R2, RZ, RZ, R4 ;  /* 0x000000ffff02b224 */ /* 0x000fe400078e0004 */
[C---:B----4-:R-:W-:Y:S02]  /*0f30*/  IMAD R21, R8.reuse, UR7, RZ ;  /* 0x0000000708157c24 */ /* 0x050fe4000f8e02ff */
[----:B------:R-:W-:Y:S01]  /*0f40*/  IMAD.WIDE.U32 R8, R8, UR6, RZ ;  /* 0x0000000608087c25 */ /* 0x000fe2000f8e00ff */
[----:B------:R-:W-:-:S03]  /*0f50*/  USHF.R.S32.HI UR6, URZ, 0x5, UR9 ;  /* 0x000000053f067899 */ /* 0x000fc60008011409 */
[----:B------:R-:W-:Y:S02]  /*0f60*/  @!P3 IMAD.MOV.U32 R3, RZ, RZ, R5 ;  /* 0x000000ffff03b224 */ /* 0x000fe400078e0005 */
[----:B------:R-:W-:Y:S01]  /*0f70*/  IMAD.IADD R0, R9, 0x1, R21 ;  /* 0x0000000109007824 */ /* 0x000fe200078e0215 */
[----:B------:R-:W-:Y:S06]  /*0f80*/  @P0 BRA `(.L_x_12) ;  /* 0x0000000000200947 */ /* 0x000fec0003800000 */
[----:B------:R-:W-:Y:S01]  /*0f90*/  UISETP.GE.U32.AND UP0, UPT, UR6, 0x12, UPT ;  /* 0x000000120600788c */ /* 0x000fe2000bf06070 */
[----:B------:R-:W-:Y:S01]  /*0fa0*/  IADD3 R2, P0, R2, R8, RZ ;  /* 0x0000000802027210 */ /* 0x000fe20007f1e0ff */
[----:B------:R-:W-:-:S04]  /*0fb0*/  UIMAD.WIDE.U32 UR4, UR6, 0x38e38e39, URZ ;  /* 0x38e38e39060478a5 */ /* 0x000fc8000f8e003f */
[----:B------:R-:W-:Y:S01]  /*0fc0*/  USHF.R.U32.HI UR5, URZ, 0x2, UR5 ;  /* 0x000000023f057899 */ /* 0x000fe20008011605 */
[----:B------:R-:W-:Y:S02]  /*0fd0*/  IMAD.X R3, R0, 0x1, R3, P0 ;  /* 0x0000000100037824 */ /* 0x000fe400000e0603 */
[----:B------:R-:W-:Y:S02]  /*0fe0*/  UMOV UR4, URZ ;  /* 0x0000003f00047c82 */ /* 0x000fe40008000000 */
[----:B------:R-:W-:Y:S02]  /*0ff0*/  @UP0 ULOP3.LUT UR4, UR5, 0x1, URZ, 0xc0, !UPT ;  /* 0x0000000105040892 */ /* 0x000fe4000f8ec03f */
[----:B------:R-:W-:-:S12]  /*1000*/  UIMAD UR5, UR5, -0x12, UR6 ;  /* 0xffffffee050578a4 */ /* 0x000fd8000f8e0206 */
.L_x_12:
[----:B------:R-:W-:Y:S01]  /*1010*/  ISETP.GE.U32.AND P0, PT, R2, UR10, PT ;  /* 0x0000000a02007c0c */ /* 0x000fe2000bf06070 */
[----:B------:R-:W-:Y:S01]  /*1020*/  IMAD.MOV.U32 R6, RZ, RZ, -0x1 ;  /* 0xffffffffff067424 */ /* 0x000fe200078e00ff */
[----:B------:R-:W-:Y:S01]  /*1030*/  PRMT R20, RZ, 0x7610, R20 ;  /* 0x00007610ff147816 */ /* 0x000fe20000000014 */
[----:B------:R-:W-:Y:S01]  /*1040*/  IMAD.MOV.U32 R4, RZ, RZ, -0x1 ;  /* 0xffffffffff047424 */ /* 0x000fe200078e00ff */
[----:B------:R-:W-:Y:S01]  /*1050*/  ISETP.GE.U32.AND.EX P0, PT, R3, UR11, PT, P0 ;  /* 0x0000000b03007c0c */ /* 0x000fe2000bf06100 */
[----:B------:R-:W-:-:S12]  /*1060*/  IMAD.MOV.U32 R5, RZ, RZ, -0x1 ;  /* 0xffffffffff057424 */ /* 0x000fd800078e00ff */
[----:B------:R-:W-:Y:S05]  /*1070*/  @P0 BRA `(.L_x_13) ;  /* 0x0000000400240947 */ /* 0x000fea0003800000 */
[----:B------:R-:W0:Y:S01]  /*1080*/  LDC.64 R28, c[0x0][0x728] ;  /* 0x0001ca00ff1c7b82 */ /* 0x000e220000000a00 */
[----:B------:R-:W-:Y:S02]  /*1090*/  IMAD.MOV.U32 R4, RZ, RZ, R2 ;  /* 0x000000ffff047224 */ /* 0x000fe400078e0002 */
[----:B------:R-:W-:-:S05]  /*10a0*/  IMAD.MOV.U32 R5, RZ, RZ, R3 ;  /* 0x000000ffff057224 */ /* 0x000fca00078e0003 */
[----:B------:R-:W1:Y:S08]  /*10b0*/  LDC R6, c[0x0][0x730] ;  /* 0x0001cc00ff067b82 */ /* 0x000e700000000800 */
[----:B------:R-:W4:Y:S01]  /*10c0*/  LDC.64 R30, c[0x0][0x720] ;  /* 0x0001c800ff1e7b82 */ /* 0x000f220000000a00 */
[----:B0-----:R-:W-:-:S04]  /*10d0*/  ISETP.NE.U32.AND P0, PT, R28, RZ, PT ;  /* 0x000000ff1c00720c */ /* 0x001fc80003f05070 */
[----:B------:R-:W-:-:S13]  /*10e0*/  ISETP.NE.AND.EX P0, PT, R29, RZ, PT, P0 ;  /* 0x000000ff1d00720c */ /* 0x000fda0003f05300 */
[----:B-1--4-:R-:W-:Y:S05]  /*10f0*/  @!P0 BRA `(.L_x_14) ;  /* 0x0000000000288947 */ /* 0x012fea0003800000 */
[----:B------:R-:W0:Y:S02]  /*1100*/  LDC R23, c[0x0][0x734] ;  /* 0x0001cd00ff177b82 */ /* 0x000e240000000800 */
[----:B0-----:R-:W-:-:S05]  /*1110*/  IADD3 R23, P0, R2, R23, RZ ;  /* 0x0000001702177210 */ /* 0x001fca0007f1e0ff */
[----:B------:R-:W-:-:S04]  /*1120*/  IMAD.X R27, RZ, RZ, R3, P0 ;  /* 0x000000ffff1b7224 */ /* 0x000fc800000e0603 */
[----:B------:R-:W-:-:S04]  /*1130*/  IMAD.WIDE.U32 R4, R27, R28, RZ ;  /* 0x0000001c1b047225 */ /* 0x000fc800078e00ff */
[----:B------:R-:W-:-:S04]  /*1140*/  IMAD.WIDE.U32 R20, P0, R23, R29, R4 ;  /* 0x0000001d17147225 */ /* 0x000fc80007800004 */
[----:B------:R-:W-:-:S04]  /*1150*/  IMAD.WIDE.U32 R4, R23, R28, RZ ;  /* 0x0000001c17047225 */ /* 0x000fc800078e00ff */
[----:B------:R-:W-:Y:S01]  /*1160*/  IMAD.X R23, RZ, RZ, RZ, P0 ;  /* 0x000000ffff177224 */ /* 0x000fe200000e06ff */
[----:B------:R-:W-:Y:S01]  /*1170*/  IADD3 RZ, P0, R5, R20, RZ ;  /* 0x0000001405ff7210 */ /* 0x000fe20007f1e0ff */
[----:B------:R-:W-:-:S04]  /*1180*/  IMAD.MOV.U32 R22, RZ, RZ, R21 ;  /* 0x000000ffff167224 */ /* 0x000fc800078e0015 */
[----:B------:R-:W-:-:S08]  /*1190*/  IMAD.WIDE.U32.X R4, R27, R29, R22, P0 ;  /* 0x0000001d1b047225 */ /* 0x000fd000000e0416 */
.L_x_14:
[----:B------:R-:W0:Y:S01]  /*11a0*/  LDC.64 R32, c[0x0][0x740] ;  /* 0x0001d000ff207b82 */ /* 0x000e220000000a00 */
[-CC-:B------:R-:W-:Y:S01]  /*11b0*/  SHF.R.U64 R36, R4, R6.reuse, R5.reuse ;  /* 0x0000000604247219 */ /* 0x180fe20000001205 */
[----:B------:R-:W-:Y:S01]  /*11c0*/  IMAD.MOV.U32 R37, RZ, RZ, 0x1 ;  /* 0x00000001ff257424 */ /* 0x000fe200078e00ff */
[----:B------:R-:W-:Y:S02]  /*11d0*/  SHF.R.U32.HI R4, RZ, R6, R5 ;  /* 0x00000006ff047219 */ /* 0x000fe40000011605 */
[----:B------:R-:W-:-:S03]  /*11e0*/  IADD3 R21, P0, RZ, -R36, RZ ;  /* 0x80000024ff157210 */ /* 0x000fc60007f1e0ff */
[----:B------:R-:W1:Y:S02]  /*11f0*/  LDC R20, c[0x0][0x718] ;  /* 0x0001c600ff147b82 */ /* 0x000e640000000800 */
[----:B------:R-:W-:-:S04]  /*1200*/  IMAD.X R5, RZ, RZ, ~R4, P0 ;  /* 0x000000ffff057224 */ /* 0x000fc800000e0e04 */
[-C--:B------:R-:W-:Y:S02]  /*1210*/  IMAD R6, R5, R30.reuse, RZ ;  /* 0x0000001e05067224 */ /* 0x080fe400078e02ff */
[----:B------:R-:W4:Y:S01]  /*1220*/  LDC R23, c[0x0][0x708] ;  /* 0x0001c200ff177b82 */ /* 0x000f220000000800 */
[----:B------:R-:W-:-:S04]  /*1230*/  IMAD.WIDE.U32 R4, R21, R30, R2 ;  /* 0x0000001e15047225 */ /* 0x000fc800078e0002 */
[----:B------:R-:W-:-:S03]  /*1240*/  IMAD R21, R21, R31, R6 ;  /* 0x0000001f15157224 */ /* 0x000fc600078e0206 */
[----:B------:R-:W2:Y:S01]  /*1250*/  LDC R28, c[0x0][0x758] ;  /* 0x0001d600ff1c7b82 */ /* 0x000ea20000000800 */
[----:B------:R-:W-:Y:S01]  /*1260*/  IMAD.IADD R5, R5, 0x1, R21 ;  /* 0x0000000105057824 */ /* 0x000fe200078e0215 */
[----:B0-----:R-:W-:Y:S01]  /*1270*/  ISETP.NE.U32.AND P0, PT, R32, RZ, PT ;  /* 0x000000ff2000720c */ /* 0x001fe20003f05070 */
[----:B------:R-:W-:-:S03]  /*1280*/  IMAD.MOV.U32 R21, RZ, RZ, -0x1 ;  /* 0xffffffffff157424 */ /* 0x000fc600078e00ff */
[----:B------:R-:W-:Y:S02]  /*1290*/  ISETP.NE.AND.EX P0, PT, R33, RZ, PT, P0 ;  /* 0x000000ff2100720c */ /* 0x000fe40003f05300 */
[----:B------:R-:W0:Y:S01]  /*12a0*/  LDC R31, c[0x0][0x700] ;  /* 0x0001c000ff1f7b82 */ /* 0x000e220000000800 */
[-CC-:B-1----:R-:W-:Y:S02]  /*12b0*/  SHF.R.U64 R29, R4, R20.reuse, R5.reuse ;  /* 0x00000014041d7219 */ /* 0x182fe40000001205 */
[----:B------:R-:W-:-:S05]  /*12c0*/  SHF.R.U32.HI R4, RZ, R20, R5 ;  /* 0x00000014ff047219 */ /* 0x000fca0000011605 */
[----:B------:R-:W1:Y:S01]  /*12d0*/  LDC R30, c[0x0][0x748] ;  /* 0x0001d200ff1e7b82 */ /* 0x000e620000000800 */
[-CC-:B----4-:R-:W-:Y:S02]  /*12e0*/  SHF.R.U64 R39, R29, R23.reuse, R4.reuse ;  /* 0x000000171d277219 */ /* 0x190fe40000001204 */
[----:B------:R-:W-:-:S05]  /*12f0*/  SHF.R.U32.HI R5, RZ, R23, R4 ;  /* 0x00000017ff057219 */ /* 0x000fca0000011604 */
[----:B------:R-:W4:Y:S01]  /*1300*/  LDC R35, c[0x0][0x738] ;  /* 0x0001ce00ff237b82 */ /* 0x000f220000000800 */
[-C--:B--2---:R-:W-:Y:S02]  /*1310*/  SHF.L.U32 R4, R21, R28.reuse, RZ ;  /* 0x0000001c15047219 */ /* 0x084fe400000006ff */
[--C-:B------:R-:W-:Y:S02]  /*1320*/  SHF.R.U64 R38, R39, R28, R5.reuse ;  /* 0x0000001c27267219 */ /* 0x100fe40000001205 */
[----:B------:R-:W-:Y:S02]  /*1330*/  LOP3.LUT R6, RZ, R4, RZ, 0x33, !PT ;  /* 0x00000004ff067212 */ /* 0x000fe400078e33ff */
[----:B------:R-:W-:Y:S01]  /*1340*/  SHF.R.U32.HI R5, RZ, R28, R5 ;  /* 0x0000001cff057219 */ /* 0x000fe20000011605 */
[----:B------:R-:W2:Y:S01]  /*1350*/  LDC R34, c[0x0][0x710] ;  /* 0x0001c400ff227b82 */ /* 0x000ea20000000800 */
[----:B------:R-:W-:Y:S01]  /*1360*/  IMAD.MOV.U32 R4, RZ, RZ, R38 ;  /* 0x000000ffff047224 */ /* 0x000fe200078e0026 */
[----:B------:R-:W-:Y:S06]  /*1370*/  @!P0 BRA `(.L_x_15) ;  /* 0x0000000000288947 */ /* 0x000fec0003800000 */
[----:B------:R-:W3:Y:S02]  /*1380*/  LDC R23, c[0x0][0x74c] ;  /* 0x0001d300ff177b82 */ /* 0x000ee40000000800 */
[----:B---3--:R-:W-:-:S05]  /*1390*/  IADD3 R23, P0, R38, R23, RZ ;  /* 0x0000001726177210 */ /* 0x008fca0007f1e0ff */
        /* <DEDUP_REMOVED lines=8> */
.L_x_15:
[----:B-1----:R-:W-:Y:S01]  /*1420*/  SHF.R.U64 R17, R4, R30, R5 ;  /* 0x0000001e04117219 */ /* 0x002fe20000001205 */
[----:B------:R-:W-:Y:S01]  /*1430*/  @P3 IMAD R24, R25, R26, R16 ;  /* 0x0000001a19183224 */ /* 0x000fe200078e0210 */
[----:B------:R-:W-:Y:S01]  /*1440*/  LOP3.LUT R5, R39, R6, RZ, 0xc0, !PT ;  /* 0x0000000627057212 */ /* 0x000fe200078ec0ff */
[----:B0-----:R-:W-:Y:S01]  /*1450*/  VIADD R6, R31, 0xffffffff ;  /* 0xffffffff1f067836 */ /* 0x001fe20000000000 */
[----:B------:R-:W-:Y:S01]  /*1460*/  SHF.L.U32 R4, R37, R28, RZ ;  /* 0x0000001c25047219 */ /* 0x000fe200000006ff */
[----:B------:R-:W-:-:S03]  /*1470*/  IMAD.MOV R20, RZ, RZ, -R17 ;  /* 0x000000ffff147224 */ /* 0x000fc600078e0a11 */
[----:B------:R-:W-:Y:S01]  /*1480*/  LOP3.LUT R29, R29, R6, RZ, 0xc0, !PT ;  /* 0x000000061d1d7212 */ /* 0x000fe200078ec0ff */
[----:B------:R-:W-:Y:S02]  /*1490*/  IMAD R5, R4, R17, R5 ;  /* 0x0000001104057224 */ /* 0x000fe400078e0205 */
[----:B----4-:R-:W-:Y:S02]  /*14a0*/  IMAD R4, R20, R35, R38 ;  /* 0x0000002314047224 */ /* 0x010fe400078e0226 */
[----:B--2---:R-:W-:Y:S02]  /*14b0*/  IMAD R6, R5, R34, R24 ;  /* 0x0000002205067224 */ /* 0x004fe400078e0218 */
[----:B------:R-:W-:Y:S02]  /*14c0*/  IMAD R5, R4, R31, R29 ;  /* 0x0000001f04057224 */ /* 0x000fe400078e021d */
[----:B------:R-:W-:-:S03]  /*14d0*/  IMAD.MOV.U32 R20, RZ, RZ, 0x1 ;  /* 0x00000001ff147424 */ /* 0x000fc600078e00ff */
[----:B------:R-:W-:Y:S02]  /*14e0*/  SEL R4, R5, R6, !P3 ;  /* 0x0000000605047207 */ /* 0x000fe40005800000 */
[----:B------:R-:W-:Y:S01]  /*14f0*/  SEL R6, R6, R5, !P3 ;  /* 0x0000000506067207 */ /* 0x000fe20005800000 */
[----:B------:R-:W-:-:S07]  /*1500*/  IMAD.MOV.U32 R5, RZ, RZ, R36 ;  /* 0x000000ffff057224 */ /* 0x000fce00078e0024 */
.L_x_13:
[----:B------:R-:W-:Y:S05]  /*1510*/  @!P1 BRA `(.L_x_16) ;  /* 0x00000000000c9947 */ /* 0x000fea0003800000 */
[----:B------:R-:W-:Y:S01]  /*1520*/  UCGABAR_WAIT ;  /* 0x0000000000007dc7 */ /* 0x000fe20008000000 */
[----:B------:R-:W-:Y:S01]  /*1530*/  CCTL.IVALL ;  /* 0x00000000ff00798f */ /* 0x000fe20002000000 */
[----:B------:R-:W-:Y:S05]  /*1540*/  BRA `(.L_x_17) ;  /* 0x0000000000047947 */ /* 0x000fea0003800000 */
.L_x_16:
[----:B------:R-:W-:Y:S06]  /*1550*/  BAR.SYNC.DEFER_BLOCKING 0x0 ;  /* 0x0000000000007b1d */ /* 0x000fec0000010000 */
.L_x_17:
[----:B------:R-:W-:Y:S05]  /*1560*/  @!P2 BRA `(.L_x_18) ;  /* 0x0000003400d4a947 */ /* 0x000fea0003800000 */
[----:B------:R-:W-:-:S13]  /*1570*/  ISETP.GT.U32.AND P0, PT, R40, 0x1, PT ;  /* 0x000000012800780c */ /* 0x000fda0003f04070 */
[----:B------:R-:W-:Y:S05]  /*1580*/  @P0 EXIT ;  /* 0x000000000000094d */ /* 0x000fea0003800000 */
.L_x_19:
[----:B------:R-:W-:-:S08]  /*1590*/  NOP ;  /* 0x0000000000007918 */ /* 0x000fd00000000000 */
[----:B------:R-:W0:Y:S02]  /*15a0*/  USETMAXREG.TRY_ALLOC.CTAPOOL UP0, 0xe8 ;  /* 0x000000e8000079c8 */ /* 0x000e240008000600 */
[----:B0-----:R-:W-:-:S13]  /*15b0*/  PLOP3.LUT P0, PT, PT, PT, UP0, 0x80, 0x0 ;  /* 0x000000000000781c */ /* 0x001fda0003f0f008 */
[----:B------:R-:W-:Y:S05]  /*15c0*/  @!P0 BRA `(.L_x_19) ;  /* 0xfffffffc00f08947 */ /* 0x000fea000383ffff */
[----:B------:R-:W-:-:S13]  /*15d0*/  LOP3.LUT P0, RZ, R20, 0xff, RZ, 0xc0, !PT ;  /* 0x000000ff14ff7812 */ /* 0x000fda000780c0ff */
[----:B------:R-:W-:Y:S05]  /*15e0*/  @!P0 EXIT ;  /* 0x000000000000894d */ /* 0x000fea0003800000 */
[CC--:B------:R-:W-:Y:S01]  /*15f0*/  LEA.HI R16, R18.reuse, R11.reuse, RZ, 0x2 ;  /* 0x0000000b12107211 */ /* 0x0c0fe200078f10ff */
[----:B------:R-:W0:Y:S01]  /*1600*/  S2UR UR8, SR_CgaCtaId ;  /* 0x00000000000879c3 */ /* 0x000e220000008800 */
[----:B------:R-:W-:Y:S01]  /*1610*/  LEA.HI R18, R18, R11, RZ, 0x5 ;  /* 0x0000000b12127211 */ /* 0x000fe200078f28ff */
[----:B------:R-:W-:Y:S01]  /*1620*/  UMOV UR7, 0x400 ;  /* 0x0000040000077882 */ /* 0x000fe20000000000 */
[--C-:B------:R-:W-:Y:S01]  /*1630*/  SHF.R.S32.HI R10, RZ, 0x2, R16.reuse ;  /* 0x00000002ff0a7819 */ /* 0x100fe20000011410 */
[----:B------:R-:W-:Y:S01]  /*1640*/  UIADD3 UR9, UR12, -0x1, URZ ;  /* 0xffffffff0c097890 */ /* 0x000fe2000fffe03f */
[----:B------:R-:W-:Y:S01]  /*1650*/  SHF.R.S32.HI R17, RZ, 0x1f, R16 ;  /* 0x0000001fff117819 */ /* 0x000fe20000011410 */
[----:B------:R-:W-:Y:S01]  /*1660*/  ULDC UR15, c[0x0][0x284] ;  /* 0x0000a100000f7ab9 */ /* 0x000fe20000000800 */
[----:B------:R-:W-:Y:S01]  /*1670*/  SHF.R.S32.HI R18, RZ, 0x5, R18 ;  /* 0x00000005ff127819 */ /* 0x000fe20000011412 */
[----:B------:R-:W-:Y:S01]  /*1680*/  UISETP.NE.AND UP0, UPT, UR9, URZ, UPT ;  /* 0x0000003f0900728c */ /* 0x000fe2000bf05270 */
[----:B------:R-:W-:Y:S01]  /*1690*/  LEA.HI R17, R17, R10, RZ, 0x3 ;  /* 0x0000000a11117211 */ /* 0x000fe200078f18ff */
[----:B------:R-:W-:Y:S01]  /*16a0*/  USHF.L.U32 UR20, UR6, 0x1, URZ ;  /* 0x0000000106147899 */ /* 0x000fe2000800063f */
[----:B------:R-:W-:Y:S01]  /*16b0*/  LOP3.LUT R16, R16, 0xfffffffc, RZ, 0xc0, !PT ;  /* 0xfffffffc10107812 */ /* 0x000fe200078ec0ff */
[----:B------:R-:W-:Y:S01]  /*16c0*/  USEL UR11, URZ, 0x1, UP0 ;  /* 0x000000013f0b7887 */ /* 0x000fe20008000000 */
[----:B------:R-:W-:-:S02]  /*16d0*/  LOP3.LUT R17, R17, 0xfffffff8, RZ, 0xc0, !PT ;  /* 0xfffffff811117812 */ /* 0x000fc400078ec0ff */
[C---:B------:R-:W-:Y:S01]  /*16e0*/  LOP3.LUT P0, RZ, R11.reuse, 0x7, RZ, 0xc0, !PT ;  /* 0x000000070bff7812 */ /* 0x040fe2000780c0ff */
[----:B------:R-:W-:Y:S01]  /*16f0*/  IMAD.IADD R16, R11, 0x1, -R16 ;  /* 0x000000010b107824 */ /* 0x000fe200078e0a10 */
[----:B------:R-:W-:Y:S01]  /*1700*/  LOP3.LUT R68, R7, 0x1, RZ, 0xfc, !PT ;  /* 0x0000000107447812 */ /* 0x000fe200078efcff */
[----:B------:R-:W-:Y:S01]  /*1710*/  IMAD.IADD R17, R10, 0x1, -R17 ;  /* 0x000000010a117824 */ /* 0x000fe200078e0a11 */
[----:B------:R-:W-:Y:S01]  /*1720*/  LEA.HI R10, R11, R11, RZ, 0x1 ;  /* 0x0000000b0b0a7211 */ /* 0x000fe200078f08ff */
[----:B------:R-:W-:Y:S01]  /*1730*/  IMAD.U32 R69, RZ, RZ, UR11 ;  /* 0x0000000bff457e24 */ /* 0x000fe2000f8e00ff */
[----:B------:R-:W-:Y:S01]  /*1740*/  ISETP.LT.U32.AND P0, PT, R13, 0x2, !P0 ;  /* 0x000000020d00780c */ /* 0x000fe20004701070 */
[----:B------:R-:W-:Y:S01]  /*1750*/  IMAD R20, R18, -0x10, -R17 ;  /* 0xfffffff012147824 */ /* 0x000fe200078e0a11 */
[----:B------:R-:W-:Y:S01]  /*1760*/  LOP3.LUT R10, R10, 0x7ffffe, RZ, 0xc0, !PT ;  /* 0x007ffffe0a0a7812 */ /* 0x000fe200078ec0ff */
[----:B0-----:R-:W-:Y:S01]  /*1770*/  ULEA UR7, UR8, UR7, 0x18 ;  /* 0x0000000708077291 */ /* 0x001fe2000f8ec03f */
[----:B------:R-:W-:Y:S01]  /*1780*/  SEL R19, RZ, 0x1, !P0 ;  /* 0x00000001ff137807 */ /* 0x000fe20004000000 */
[----:B------:R-:W-:Y:S01]  /*1790*/  USHF.L.U32 UR8, UR9, 0x3, URZ ;  /* 0x0000000309087899 */ /* 0x000fe2000800063f */
[----:B------:R-:W-:Y:S01]  /*17a0*/  VIADD R20, R20, UR15 ;  /* 0x0000000f14147c36 */ /* 0x000fe20008000000 */
[----:B------:R-:W-:Y:S01]  /*17b0*/  UIADD3 UR9, UR7, 0x12200, URZ ;  /* 0x0001220007097890 */ /* 0x000fe2000fffe03f */
[----:B------:R-:W-:Y:S01]  /*17c0*/  IMAD.IADD R10, R11, 0x1, -R10 ;  /* 0x000000010b0a7824 */ /* 0x000fe200078e0a0a */
[----:B------:R-:W-:-:S02]  /*17d0*/  UIADD3 UR10, UR7, 0x200, URZ ;  /* 0x00000200070a7890 */ /* 0x000fc4000fffe03f */
[----:B------:R-:W-:Y:S01]  /*17e0*/  USHF.R.U32.HI UR9, URZ, 0x4, UR9 ;  /* 0x000000043f097899 */ /* 0x000fe20008011609 */
[----:B------:R-:W-:Y:S01]  /*17f0*/  IMAD R10, R18, 0x2, R10 ;  /* 0x00000002120a7824 */ /* 0x000fe200078e020a */
[----:B------:R-:W-:Y:S02]  /*1800*/  USHF.R.U32.HI UR10, URZ, 0x4, UR10 ;  /* 0x000000043f0a7899 */ /* 0x000fe4000801160a */
[----:B------:R-:W-:Y:S01]  /*1810*/  UIADD3 UR21, UR7, 0x130, URZ ;  /* 0x0000013007157890 */ /* 0x000fe2000fffe03f */
[--C-:B------:R-:W-:Y:S01]  /*1820*/  IMAD R11, R10, 0x8, R17.reuse ;  /* 0x000000080a0b7824 */ /* 0x100fe200078e0211 */
[----:B------:R-:W-:Y:S01]  /*1830*/  ULOP3.LUT UR8, UR8, 0x8, URZ, 0xc0, !UPT ;  /* 0x0000000808087892 */ /* 0x000fe2000f8ec03f */
[----:B------:R-:W-:Y:S01]  /*1840*/  IMAD R10, R18, 0x10, R17 ;  /* 0x00000010120a7824 */ /* 0x000fe200078e0211 */
[----:B------:R-:W-:Y:S01]  /*1850*/  VIMNMX R17, RZ, UR6, PT ;  /* 0x00000006ff117c48 */ /* 0x000fe2000bfe0100 */
[----:B------:R-:W-:Y:S01]  /*1860*/  ULOP3.LUT UR9, UR9, 0x3fff, URZ, 0xc0, !UPT ;  /* 0x00003fff09097892 */ /* 0x000fe2000f8ec03f */
[----:B------:R-:W-:Y:S01]  /*1870*/  IMAD.SHL.U32 R18, R11, 0x40, RZ ;  /* 0x000000400b127824 */ /* 0x000fe200078e00ff */
[----:B------:R-:W-:Y:S01]  /*1880*/  ULOP3.LUT UR10, UR10, 0x3fff, URZ, 0xc0, !UPT ;  /* 0x00003fff0a0a7892 */ /* 0x000fe2000f8ec03f */
[----:B------:R-:W-:Y:S01]  /*1890*/  IADD3 R17, -R17, UR6, RZ ;  /* 0x0000000611117c10 */ /* 0x000fe2000fffe1ff */
[----:B------:R-:W-:Y:S01]  /*18a0*/  ULEA UR12, UR12, UR21, 0x3 ;  /* 0x000000150c0c7291 */ /* 0x000fe2000f8e183f */
[----:B------:R-:W-:Y:S01]  /*18b0*/  SHF.R.S32.HI R11, RZ, 0x1f, R10 ;  /* 0x0000001fff0b7819 */ /* 0x000fe2000001140a */
[----:B------:R-:W-:-:S02]  /*18c0*/  ULOP3.LUT UR22, UR8, 0x8, URZ, 0x3c, !UPT ;  /* 0x0000000808167892 */ /* 0x000fc4000f8e3c3f */
[----:B------:R-:W-:Y:S02]  /*18d0*/  ULOP3.LUT UR13, UR8, 0x18, URZ, 0x3c, !UPT ;  /* 0x00000018080d7892 */ /* 0x000fe4000f8e3c3f */
[----:B------:R-:W-:Y:S02]  /*18e0*/  ULOP3.LUT UR14, UR9, 0x10000, URZ, 0xfc, !UPT ;  /* 0x00010000090e7892 */ /* 0x000fe4000f8efc3f */
[----:B------:R-:W-:-:S12]  /*18f0*/  ULOP3.LUT UR17, UR10, 0x10000, URZ, 0xfc, !UPT ;  /* 0x000100000a117892 */ /* 0x000fd8000f8efc3f */
.L_x_94:
[----:B------:R-:W-:Y:S01]  /*1900*/  SHF.L.U32 R21, R69, 0x1f, RZ ;  /* 0x0000001f45157819 */ /* 0x000fe200000006ff */
[----:B------:R-:W-:Y:S01]  /*1910*/  IMAD.MOV.U32 R55, RZ, RZ, RZ ;  /* 0x000000ffff377224 */ /* 0x000fe200078e00ff */
[----:B------:R-:W-:Y:S02]  /*1920*/  ISETP.GE.AND P1, PT, R17, 0x1, PT ;  /* 0x000000011100780c */ /* 0x000fe40003f26270 */
[----:B0-----:R-:W0:Y:S02]  /*1930*/  SYNCS.PHASECHK.TRANS64.TRYWAIT P0, [UR12+-0x8], R21 ;  /* 0xfffff815ff0075a7 */ /* 0x001e24000800014c */
[----:B0-23-5:R-:W-:Y:S09]  /*1940*/  @!P0 BRA `(.L_x_20) ;  /* 0x0000004c000c8947 */ /* 0x02dff20003800000 */
.L_x_130:
[----:B------:R-:W-:Y:S02]  /*1950*/  CS2R R24, SRZ ;  /* 0x0000000000187805 */ /* 0x000fe4000001ff00 */
[----:B------:R-:W-:Y:S02]  /*1960*/  CS2R R26, SRZ ;  /* 0x00000000001a7805 */ /* 0x000fe4000001ff00 */
[----:B------:R-:W-:Y:S02]  /*1970*/  CS2R R28, SRZ ;  /* 0x00000000001c7805 */ /* 0x000fe4000001ff00 */
[----:B------:R-:W-:Y:S02]  /*1980*/  CS2R R30, SRZ ;  /* 0x00000000001e7805 */ /* 0x000fe4000001ff00 */
[----:B------:R-:W-:Y:S02]  /*1990*/  CS2R R32, SRZ ;  /* 0x0000000000207805 */ /* 0x000fe4000001ff00 */
[----:B------:R-:W-:-:S02]  /*19a0*/  CS2R R34, SRZ ;  /* 0x0000000000227805 */ /* 0x000fc4000001ff00 */
        /* <DEDUP_REMOVED lines=8> */
[----:B------:R-:W-:Y:S01]  /*1a30*/  CS2R R52, SRZ ;  /* 0x0000000000347805 */ /* 0x000fe2000001ff00 */
[----:B------:R-:W-:Y:S01]  /*1a40*/  IMAD.MOV.U32 R54, RZ, RZ, RZ ;  /* 0x000000ffff367224 */ /* 0x000fe200078e00ff */
[----:B------:R-:W-:Y:S06]  /*1a50*/  @!P1 BRA `(.L_x_21) ;  /* 0x0000000000d89947 */ /* 0x000fec0003800000 */
[----:B0-----:R-:W-:Y:S01]  /*1a60*/  IMAD.MOV.U32 R21, RZ, RZ, R17 ;  /* 0x000000ffff157224 */ /* 0x001fe200078e0011 */
[----:B------:R-:W-:Y:S01]  /*1a70*/  UPLOP3.LUT UP0, UPT, UPT, UPT, UPT, 0x40, 0x0 ;  /* 0x000000000000789c */ /* 0x000fe20003f0e870 */
[----:B------:R-:W-:Y:S01]  /*1a80*/  IMAD.U32 R58, RZ, RZ, UR4 ;  /* 0x00000004ff3a7e24 */ /* 0x000fe2000f8e00ff */
[----:B------:R-:W-:Y:S01]  /*1a90*/  UMOV UR15, UR5 ;  /* 0x00000005000f7c82 */ /* 0x000fe20008000000 */
[----:B------:R-:W-:-:S08]  /*1aa0*/  IMAD.U32 R22, RZ, RZ, UR5 ;  /* 0x00000005ff167e24 */ /* 0x000fd0000f8e00ff */
.L_x_28:
[----:B------:R-:W-:-:S13]  /*1ab0*/  ISETP.NE.AND P1, PT, R68, 0x3, PT ;  /* 0x000000034400780c */ /* 0x000fda0003f25270 */
[----:B------:R-:W-:Y:S05]  /*1ac0*/  @!P1 BRA `(.L_x_22) ;  /* 0x0000000000049947 */ /* 0x000fea0003800000 */
[----:B------:R-:W-:Y:S01]  /*1ad0*/  BPT.TRAP 0x1 ;  /* 0x000000040000795c */ /* 0x000fe20000300000 */
.L_x_22:
[----:B------:R-:W-:Y:S01]  /*1ae0*/  ULEA UR8, UR15, UR7, 0x3 ;  /* 0x000000070f087291 */ /* 0x000fe2000f8e183f */
[----:B------:R-:W-:-:S08]  /*1af0*/  SHF.L.U32 R23, R58, 0x1f, RZ ;  /* 0x0000001f3a177819 */ /* 0x000fd000000006ff */
[----:B------:R0:W1:Y:S01]  /*1b00*/  SYNCS.PHASECHK.TRANS64.TRYWAIT P0, [UR8], R23 ;  /* 0x00000017ff0075a7 */ /* 0x0000620008000148 */
[----:B------:R-:W-:Y:S05]  /*1b10*/  @!P1 BRA `(.L_x_23) ;  /* 0x0000000000049947 */ /* 0x000fea0003800000 */
[----:B------:R-:W-:Y:S01]  /*1b20*/  BPT.TRAP 0x1 ;  /* 0x000000040000795c */ /* 0x000fe20000300000 */
.L_x_23:
[----:B-1----:R-:W-:Y:S05]  /*1b30*/  @P0 BRA `(.L_x_24) ;  /* 0x0000000000080947 */ /* 0x002fea0003800000 */
[----:B------:R-:W1:Y:S02]  /*1b40*/  SYNCS.PHASECHK.TRANS64.TRYWAIT P0, [UR8], R23 ;  /* 0x00000017ff0075a7 */ /* 0x000e640008000148 */
[----:B-1----:R-:W-:Y:S05]  /*1b50*/  @!P0 BRA `(.L_x_25) ;  /* 0x0000004800a08947 */ /* 0x002fea0003800000 */
.L_x_24:
[----:B------:R-:W-:Y:S02]  /*1b60*/  USHF.L.U32 UR8, UR15, 0x9, URZ ;  /* 0x000000090f087899 */ /* 0x000fe4000800063f */
[----:B------:R-:W-:Y:S02]  /*1b70*/  ULEA UR16, UR15, UR17, 0x8 ;  /* 0x000000110f107291 */ /* 0x000fe4000f8e403f */
[----:B------:R-:W-:Y:S02]  /*1b80*/  UIADD3 UR10, UR8, UR14, URZ ;  /* 0x0000000e080a7290 */ /* 0x000fe4000fffe03f */
[----:B01----:R-:W-:Y:S01]  /*1b90*/  LEA.HI.SX32 R23, R18, UR8, 0x1d ;  /* 0x0000000812177c11 */ /* 0x003fe2000f8feaff */
[----:B------:R-:W-:Y:S01]  /*1ba0*/  UMOV UR9, 0x80000020 ;  /* 0x8000002000097882 */ /* 0x000fe20000000000 */
[----:B------:R-:W-:Y:S01]  /*1bb0*/  UMOV UR11, 0x40000040 ;  /* 0x40000040000b7882 */ /* 0x000fe20000000000 */
[----:B------:R-:W-:Y:S02]  /*1bc0*/  UMOV UR8, UR16 ;  /* 0x0000001000087c82 */ /* 0x000fe40008000000 */
[----:B------:R-:W0:Y:S02]  /*1bd0*/  LDS.64 R56, [R23+UR7+0x36200] ;  /* 0x0362000717387984 */ /* 0x000e240008000a00 */
[----:B0-----:R-:W-:-:S06]  /*1be0*/  WARPGROUP.ARRIVE ;  /* 0x00000000000079c5 */ /* 0x001fcc0000000000 */
[----:B------:R-:W-:Y:S01]  /*1bf0*/  HGMMA.SP.64x64x32.F32 R24, gdesc[UR8], R24, UP0, R56, 0x0 ;  /* 0x08e03800081879f0 */ /* 0x000fe2000bf00a18 */
[----:B------:R-:W-:Y:S02]  /*1c00*/  UIADD3 UR8, UR16, 0x2, URZ ;  /* 0x0000000210087890 */ /* 0x000fe4000fffe03f */
[----:B------:R-:W-:Y:S01]  /*1c10*/  UIADD3 UR10, UR10, 0x4, URZ ;  /* 0x000000040a0a7890 */ /* 0x000fe2000fffe03f */
[----:B------:R-:W-:Y:S01]  /*1c20*/  UMOV UR9, 0x80000020 ;  /* 0x8000002000097882 */ /* 0x000fe20000000000 */
[----:B------:R-:W-:-:S07]  /*1c30*/  UMOV UR11, 0x40000040 ;  /* 0x40000040000b7882 */ /* 0x000fce0000000000 */
[----:B------:R-:W-:Y:S03]  /*1c40*/  HGMMA.SP.64x64x32.F32 R24, gdesc[UR8], R24, R57, 0x0, gsb0 ;  /* 0x08e03900081879f0 */ /* 0x000fe60008000a18 */
[----:B------:R-:W-:Y:S02]  /*1c50*/  WARPGROUP.DEPBAR.LE gsb0, 0x0 ;  /* 0x00008000000079c5 */ /* 0x000fe40000010000 */
[----:B------:R-:W-:Y:S05]  /*1c60*/  @!P1 BRA `(.L_x_26) ;  /* 0x0000000000049947 */ /* 0x000fea0003800000 */
[----:B------:R-:W-:Y:S01]  /*1c70*/  BPT.TRAP 0x1 ;  /* 0x000000040000795c */ /* 0x000fe20000300000 */
.L_x_26:
[----:B------:R-:W-:-:S13]  /*1c80*/  LOP3.LUT P0, RZ, R12, R19, RZ, 0xc0, !PT ;  /* 0x000000130cff7212 */ /* 0x000fda000780c0ff */
[----:B------:R-:W-:-:S05]  /*1c90*/  @P0 LEA R23, R22, UR7, 0x3 ;  /* 0x0000000716170c11 */ /* 0x000fca000f8e18ff */
[----:B------:R-:W-:-:S05]  /*1ca0*/  @P0 VIADD R56, R23, 0x90 ;  /* 0x0000009017380836 */ /* 0x000fca0000000000 */
[----:B------:R-:W-:-:S04]  /*1cb0*/  @P0 PRMT R56, R13, 0x654, R56 ;  /* 0x000006540d380816 */ /* 0x000fc80000000038 */
[----:B------:R0:W-:Y:S01]  /*1cc0*/  @P0 SYNCS.ARRIVE.TRANS64.RED.A1T0 RZ, [R56+URZ], RZ ;  /* 0x000000ff38ff09a7 */ /* 0x0001e2000810043f */
[----:B------:R-:W-:-:S13]  /*1cd0*/  ISETP.GT.U32.AND P0, PT, R7, 0x1, PT ;  /* 0x000000010700780c */ /* 0x000fda0003f04070 */
[----:B0-----:R-:W-:Y:S05]  /*1ce0*/  @P0 BRA `(.L_x_27) ;  /* 0x0000000000040947 */ /* 0x001fea0003800000 */
[----:B------:R-:W-:Y:S01]  /*1cf0*/  BPT.TRAP 0x1 ;  /* 0x000000040000795c */ /* 0x000fe20000300000 */
.L_x_27:
[----:B------:R-:W-:Y:S01]  /*1d00*/  UIADD3 UR15, UR15, 0x1, URZ ;  /* 0x000000010f0f7890 */ /* 0x000fe2000fffe03f */
[C---:B------:R-:W-:Y:S01]  /*1d10*/  ISETP.GT.AND P1, PT, R21.reuse, 0x1, PT ;  /* 0x000000011500780c */ /* 0x040fe20003f24270 */
[----:B------:R-:W-:Y:S02]  /*1d20*/  VIADD R22, R22, 0x1 ;  /* 0x0000000116167836 */ /* 0x000fe40000000000 */
[----:B------:R-:W-:Y:S01]  /*1d30*/  UISETP.NE.AND UP0, UPT, UR15, 0x12, UPT ;  /* 0x000000120f00788c */ /* 0x000fe2000bf05270 */
[----:B------:R-:W-:Y:S02]  /*1d40*/  VIADD R21, R21, 0xffffffff ;  /* 0xffffffff15157836 */ /* 0x000fe40000000000 */
[C---:B------:R-:W-:Y:S01]  /*1d50*/  ISETP.NE.AND P0, PT, R22.reuse, 0x12, PT ;  /* 0x000000121600780c */ /* 0x040fe20003f05270 */
[----:B------:R-:W-:Y:S02]  /*1d60*/  USEL UR8, URZ, 0x1, UP0 ;  /* 0x000000013f087887 */ /* 0x000fe40008000000 */
[----:B------:R-:W-:Y:S01]  /*1d70*/  USEL UR15, UR15, URZ, UP0 ;  /* 0x0000003f0f0f7287 */ /* 0x000fe20008000000 */
[----:B------:R-:W-:Y:S01]  /*1d80*/  SEL R22, R22, RZ, P0 ;  /* 0x000000ff16167207 */ /* 0x000fe20000000000 */
[----:B------:R-:W-:-:S02]  /*1d90*/  UPLOP3.LUT UP0, UPT, UPT, UPT, UPT, 0x80, 0x0 ;  /* 0x000000000000789c */ /* 0x000fc40003f0f070 */
[----:B------:R-:W-:Y:S01]  /*1da0*/  LOP3.LUT R58, R58, UR8, RZ, 0x3c, !PT ;  /* 0x000000083a3a7c12 */ /* 0x000fe2000f8e3cff */
[----:B------:R-:W-:Y:S08]  /*1db0*/  @P1 BRA `(.L_x_28) ;  /* 0xfffffffc003c1947 */ /* 0x000ff0000383ffff */
.L_x_21:
[----:B0-----:R-:W-:Y:S01]  /*1dc0*/  IMAD.U32 R22, RZ, RZ, UR22 ;  /* 0x00000016ff167e24 */ /* 0x001fe2000f8e00ff */
[----:B------:R-:W-:Y:S01]  /*1dd0*/  SHF.L.U32 R21, R69, 0x1f, RZ ;  /* 0x0000001f45157819 */ /* 0x000fe200000006ff */
[----:B------:R-:W-:Y:S01]  /*1de0*/  UIADD3 UR5, UR5, UR20, URZ ;  /* 0x0000001405057290 */ /* 0x000fe2000fffe03f */
[----:B------:R-:W0:Y:S01]  /*1df0*/  LDC R58, c[0x0][0x288] ;  /* 0x0000a200ff3a7b82 */ /* 0x000e220000000800 */
[----:B------:R-:W-:Y:S01]  /*1e00*/  UISETP.GE.U32.AND UP1, UPT, UR20, 0x12, UPT ;  /* 0x000000121400788c */ /* 0x000fe2000bf26070 */
[----:B------:R-:W-:Y:S01]  /*1e10*/  SHF.R.S32.HI R60, RZ, 0x1f, R5 ;  /* 0x0000001fff3c7819 */ /* 0x000fe20000011405 */
[----:B------:R-:W-:Y:S02]  /*1e20*/  UISETP.GT.U32.AND UP0, UPT, UR5, 0x11, UPT ;  /* 0x000000110500788c */ /* 0x000fe4000bf04070 */
[----:B------:R-:W-:Y:S02]  /*1e30*/  UIMAD.WIDE.U32 UR8, UR5, 0x38e38e39, URZ ;  /* 0x38e38e39050878a5 */ /* 0x000fe4000f8e003f */
[----:B------:R-:W-:Y:S01]  /*1e40*/  UISETP.LT.U32.AND UP0, UPT, UR20, 0x12, UP0 ;  /* 0x000000121400788c */ /* 0x000fe20008701070 */
[----:B------:R1:W-:Y:S01]  /*1e50*/  SYNCS.ARRIVE.TRANS64.A1T0 RZ, [R22+UR21], RZ ;  /* 0x000000ff16ff79a7 */ /* 0x0003e20008100015 */
[----:B------:R-:W-:-:S02]  /*1e60*/  WARPGROUP.DEPBAR.LE gsb0, 0x0 ;  /* 0x00008000000079c5 */ /* 0x000fc40000010000 */
[----:B------:R-:W-:Y:S02]  /*1e70*/  USEL UR10, URZ, 0x1, !UP0 ;  /* 0x000000013f0a7887 */ /* 0x000fe4000c000000 */
[----:B------:R-:W-:Y:S02]  /*1e80*/  USHF.R.U32.HI UR8, URZ, 0x2, UR9 ;  /* 0x000000023f087899 */ /* 0x000fe40008011609 */
[----:B------:R-:W-:Y:S01]  /*1e90*/  ULOP3.LUT UR4, UR4, UR10, URZ, 0x3c, !UPT ;  /* 0x0000000a04047292 */ /* 0x000fe2000f8e3c3f */
[----:B------:R-:W4:Y:S01]  /*1ea0*/  SYNCS.PHASECHK.TRANS64.TRYWAIT P0, [UR12+0x8], R21 ;  /* 0x00000815ff0075a7 */ /* 0x000f22000800014c */
[----:B------:R-:W-:Y:S02]  /*1eb0*/  UIMAD UR5, UR8, -0x12, UR5 ;  /* 0xffffffee080578a4 */ /* 0x000fe4000f8e0205 */
[----:B------:R-:W-:Y:S01]  /*1ec0*/  @UP1 ULOP3.LUT UR4, UR4, 0x1, UR8, 0x78, !UPT ;  /* 0x0000000104041892 */ /* 0x000fe2000f8e7808 */
[----:B01--4-:R-:W-:Y:S11]  /*1ed0*/  @!P0 BRA `(.L_x_29) ;  /* 0x0000004400d88947 */ /* 0x013ff60003800000 */
.L_x_131:
[----:B------:R-:W-:Y:S01]  /*1ee0*/  ULDC.64 UR8, c[0x0][0x6d0] ;  /* 0x0001b40000087ab9 */ /* 0x000fe20000000a00 */
[----:B------:R-:W-:Y:S02]  /*1ef0*/  IMAD.SHL.U32 R64, R6, 0x40, RZ ;  /* 0x0000004006407824 */ /* 0x000fe400078e00ff */
[----:B0-----:R-:W-:Y:S02]  /*1f00*/  IMAD R22, R60, UR8, RZ ;  /* 0x000000083c167c24 */ /* 0x001fe4000f8e02ff */
[C---:B------:R-:W-:Y:S01]  /*1f10*/  IMAD.WIDE.U32 R56, R5.reuse, UR8, R10 ;  /* 0x0000000805387c25 */ /* 0x040fe2000f8e000a */
[----:B------:R-:W-:Y:S01]  /*1f20*/  ULDC UR8, c[0x0][0x284] ;  /* 0x0000a10000087ab9 */ /* 0x000fe20000000800 */
[----:B------:R-:W-:Y:S02]  /*1f30*/  SHF.R.S32.HI R65, RZ, 0x1f, R64 ;  /* 0x0000001fff417819 */ /* 0x000fe40000011440 */
[----:B------:R-:W-:Y:S01]  /*1f40*/  IMAD.SHL.U32 R21, R4, 0x40, RZ ;  /* 0x0000004004157824 */ /* 0x000fe200078e00ff */
[C---:B------:R-:W-:Y:S01]  /*1f50*/  ISETP.GE.AND P0, PT, R64.reuse, UR8, PT ;  /* 0x0000000840007c0c */ /* 0x040fe2000bf06270 */
[----:B------:R-:W-:Y:S01]  /*1f60*/  IMAD R59, R5, UR9, R22 ;  /* 0x00000009053b7c24 */ /* 0x000fe2000f8e0216 */
[----:B------:R-:W-:Y:S01]  /*1f70*/  IADD3 R56, P1, R64, R56, RZ ;  /* 0x0000003840387210 */ /* 0x000fe20007f3e0ff */
[----:B------:R-:W-:Y:S01]  /*1f80*/  IMAD.WIDE R22, R16, 0x2, RZ ;  /* 0x0000000210167825 */ /* 0x000fe200078e02ff */
[----:B------:R-:W-:-:S02]  /*1f90*/  ISETP.GE.OR P0, PT, R21, R58, P0 ;  /* 0x0000003a1500720c */ /* 0x000fc40000706670 */
[----:B------:R-:W-:Y:S01]  /*1fa0*/  IADD3.X R57, R65, R57, R59, P1, !PT ;  /* 0x0000003941397210 */ /* 0x000fe20000ffe43b */
[----:B------:R-:W-:Y:S02]  /*1fb0*/  IMAD R6, R16, -0x2, R58 ;  /* 0xfffffffe10067824 */ /* 0x000fe400078e023a */
[----:B------:R-:W-:-:S04]  /*1fc0*/  IMAD.WIDE R66, R4, 0x40, R22 ;  /* 0x0000004004427825 */ /* 0x000fc800078e0216 */
[----:B------:R-:W-:-:S04]  /*1fd0*/  IMAD.IADD R4, R6, 0x1, -R21 ;  /* 0x0000000106047824 */ /* 0x000fc800078e0a15 */
[----:B------:R-:W-:Y:S05]  /*1fe0*/  @P0 BRA `(.L_x_30) ;  /* 0x0000002400900947 */ /* 0x000fea0003800000 */
[----:B------:R-:W0:Y:S01]  /*1ff0*/  LDC.64 R74, c[0x0][0x6c8] ;  /* 0x0001b200ff4a7b82 */ /* 0x000e220000000a00 */
[----:B---3-5:R-:W-:Y:S01]  /*2000*/  FSETP.NEU.AND P0, PT, R15, RZ, PT ;  /* 0x000000ff0f00720b */ /* 0x028fe20003f0d000 */
[----:B------:R-:W-:Y:S01]  /*2010*/  IMAD.IADD R70, R20, 0x1, -R64 ;  /* 0x0000000114467824 */ /* 0x000fe200078e0a40 */
[----:B------:R-:W-:Y:S01]  /*2020*/  ISETP.GT.AND P1, PT, R4, RZ, PT ;  /* 0x000000ff0400720c */ /* 0x000fe20003f24270 */
[----:B------:R-:W-:Y:S03]  /*2030*/  BSSY B0, `(.L_x_30) ;  /* 0x000025f000007945 */ /* 0x000fe60003800000 */
[----:B------:R-:W-:Y:S01]  /*2040*/  ISETP.GT.AND P5, PT, R70, RZ, P1 ;  /* 0x000000ff4600720c */ /* 0x000fe20000fa4270 */
[-C--:B0-----:R-:W-:Y:S02]  /*2050*/  IMAD R6, R67, R74.reuse, RZ ;  /* 0x0000004a43067224 */ /* 0x081fe400078e02ff */
[----:B------:R-:W-:-:S04]  /*2060*/  IMAD.WIDE.U32 R72, R66, R74, R56 ;  /* 0x0000004a42487225 */ /* 0x000fc800078e0038 */
[----:B------:R-:W-:-:S04]  /*2070*/  IMAD R21, R66, R75, R6 ;  /* 0x0000004b42157224 */ /* 0x000fc800078e0206 */
[----:B------:R-:W-:Y:S01]  /*2080*/  IMAD.IADD R61, R73, 0x1, R21 ;  /* 0x00000001493d7824 */ /* 0x000fe200078e0215 */
[----:B------:R-:W-:Y:S06]  /*2090*/  @!P0 BRA `(.L_x_31) ;  /* 0x0000001800a48947 */ /* 0x000fec0003800000 */
[----:B------:R-:W-:Y:S01]  /*20a0*/  ULDC.64 UR8, c[0x0][0x6b8] ;  /* 0x0001ae0000087ab9 */ /* 0x000fe20000000a00 */
[----:B------:R-:W-:Y:S01]  /*20b0*/  ULDC.64 UR24, c[0x0][0x6b0] ;  /* 0x0001ac0000187ab9 */ /* 0x000fe20000000a00 */
[----:B------:R-:W-:Y:S01]  /*20c0*/  IMAD.WIDE.U32 R22, R5, UR8, R10 ;  /* 0x0000000805167c25 */ /* 0x000fe2000f8e000a */
[----:B------:R-:W-:Y:S01]  /*20d0*/  ULDC.64 UR26, c[0x0][0x6a8] ;  /* 0x0001aa00001a7ab9 */ /* 0x000fe20000000a00 */
[----:B------:R-:W0:Y:S01]  /*20e0*/  LDC.64 R62, c[0x0][0x6b0] ;  /* 0x0001ac00ff3e7b82 */ /* 0x000e220000000a00 */
[----:B------:R-:W-:Y:S01]  /*20f0*/  ULDC.64 UR10, c[0x0][0x6c0] ;  /* 0x0001b000000a7ab9 */ /* 0x000fe20000000a00 */
[----:B------:R-:W-:Y:S01]  /*2100*/  IMAD R6, R60, UR8, RZ ;  /* 0x000000083c067c24 */ /* 0x000fe2000f8e02ff */
[----:B------:R-:W-:Y:S01]  /*2110*/  IADD3 R56, P0, R64, R22, RZ ;  /* 0x0000001640387210 */ /* 0x000fe20007f1e0ff */
[----:B------:R-:W-:Y:S02]  /*2120*/  IMAD R21, R67, UR24, RZ ;  /* 0x0000001843157c24 */ /* 0x000fe4000f8e02ff */
[----:B------:R-:W-:-:S02]  /*2130*/  IMAD R71, R5, UR9, R6 ;  /* 0x0000000905477c24 */ /* 0x000fc4000f8e0206 */
[----:B------:R-:W-:-:S03]  /*2140*/  IMAD R67, R66, UR25, R21 ;  /* 0x0000001942437c24 */ /* 0x000fc6000f8e0215 */
[----:B------:R-:W-:-:S03]  /*2150*/  IADD3.X R57, R65, R23, R71, P0, !PT ;  /* 0x0000001741397210 */ /* 0x000fc600007fe447 */
[----:B------:R-:W-:-:S04]  /*2160*/  IMAD.WIDE.U32 R22, R66, UR24, R56 ;  /* 0x0000001842167c25 */ /* 0x000fc8000f8e0038 */
[----:B------:R-:W-:Y:S01]  /*2170*/  IMAD.IADD R21, R23, 0x1, R67 ;  /* 0x0000000117157824 */ /* 0x000fe200078e0243 */
[----:B------:R-:W-:-:S04]  /*2180*/  LEA R58, P0, R22, UR26, 0x2 ;  /* 0x0000001a163a7c11 */ /* 0x000fc8000f8010ff */
[----:B------:R-:W-:-:S05]  /*2190*/  LEA.HI.X R59, R22, UR27, R21, 0x2, P0 ;  /* 0x0000001b163b7c11 */ /* 0x000fca00080f1415 */
[----:B------:R-:W3:Y:S01]  /*21a0*/  @P5 LDG.E.LTC128B R6, desc[UR18][R58.64] ;  /* 0x000000123a065981 */ /* 0x000ee2000c1e1920 */
[----:B------:R-:W-:Y:S01]  /*21b0*/  IMAD.WIDE.U32 R22, R66, UR24, R64 ;  /* 0x0000001842167c25 */ /* 0x000fe2000f8e0040 */
[----:B------:R-:W-:Y:S01]  /*21c0*/  LEA R60, P0, R72, UR10, 0x2 ;  /* 0x0000000a483c7c11 */ /* 0x000fe2000f8010ff */
[----:B------:R-:W-:Y:S01]  /*21d0*/  BSSY B1, `(.L_x_32) ;  /* 0x0000016000017945 */ /* 0x000fe20003800000 */
[----:B------:R-:W-:Y:S02]  /*21e0*/  IADD3 R22, P2, R10, R22, RZ ;  /* 0x000000160a167210 */ /* 0x000fe40007f5e0ff */
[----:B------:R-:W-:Y:S01]  /*21f0*/  LEA.HI.X R61, R72, UR11, R61, 0x2, P0 ;  /* 0x0000000b483d7c11 */ /* 0x000fe200080f143d */
[----:B0-----:R-:W-:Y:S01]  /*2200*/  IMAD.WIDE.U32 R72, R66, UR24, R62 ;  /* 0x0000001842487c25 */ /* 0x001fe2000f8e003e */
[----:B------:R-:W-:Y:S02]  /*2210*/  ISETP.GT.AND P0, PT, R4, 0x1, PT ;  /* 0x000000010400780c */ /* 0x000fe40003f04270 */
[----:B------:R-:W-:Y:S01]  /*2220*/  IADD3.X R23, R11, R67, R23, P2, !PT ;  /* 0x000000430b177210 */ /* 0x000fe200017fe417 */
[----:B------:R-:W-:Y:S01]  /*2230*/  IMAD.IADD R79, R67, 0x1, R73 ;  /* 0x00000001434f7824 */ /* 0x000fe200078e0249 */
[----:B------:R-:W-:-:S02]  /*2240*/  ISETP.GT.AND P2, PT, R70, RZ, P0 ;  /* 0x000000ff4600720c */ /* 0x000fc40000744270 */
[----:B------:R-:W-:Y:S01]  /*2250*/  LEA R62, P4, R74, R60, 0x2 ;  /* 0x0000003c4a3e7211 */ /* 0x000fe200078810ff */
[----:B------:R-:W-:-:S04]  /*2260*/  IMAD.WIDE.U32 R22, R5, UR8, R22 ;  /* 0x0000000805167c25 */ /* 0x000fc8000f8e0016 */
[----:B---3--:R-:W-:-:S04]  /*2270*/  FMUL R21, R6, R15 ;  /* 0x0000000f06157220 */ /* 0x008fc80000400000 */
[----:B--2---:R-:W-:Y:S01]  /*2280*/  FFMA R77, R24, R14, R21 ;  /* 0x0000000e184d7223 */ /* 0x004fe20000000015 */
[----:B------:R-:W-:Y:S01]  /*2290*/  IADD3 R24, P6, R56, R72, RZ ;  /* 0x0000004838187210 */ /* 0x000fe20007fde0ff */
[----:B------:R-:W-:-:S03]  /*22a0*/  IMAD.IADD R21, R71, 0x1, R23 ;  /* 0x0000000147157824 */ /* 0x000fc600078e0217 */
[----:B------:R0:W-:Y:S01]  /*22b0*/  @P5 STG.E desc[UR18][R60.64], R77 ;  /* 0x0000004d3c005986 */ /* 0x0001e2000c101912 */
[----:B------:R-:W-:Y:S01]  /*22c0*/  IMAD.X R57, R79, 0x1, R57, P6 ;  /* 0x000000014f397824 */ /* 0x000fe200030e0639 */
[----:B------:R-:W-:Y:S02]  /*22d0*/  LEA R66, P6, R22, UR26, 0x2 ;  /* 0x0000001a16427c11 */ /* 0x000fe4000f8c10ff */
[----:B------:R-:W-:Y:S02]  /*22e0*/  LEA R56, P5, R24, UR26, 0x2 ;  /* 0x0000001a18387c11 */ /* 0x000fe4000f8a10ff */
[----:B------:R-:W-:Y:S02]  /*22f0*/  LEA.HI.X R67, R22, UR27, R21, 0x2, P6 ;  /* 0x0000001b16437c11 */ /* 0x000fe4000b0f1415 */
[----:B------:R-:W-:Y:S01]  /*2300*/  LEA.HI.X R57, R24, UR27, R57, 0x2, P5 ;  /* 0x0000001b18397c11 */ /* 0x000fe2000a8f1439 */
[----:B------:R-:W-:Y:S08]  /*2310*/  @!P2 BRA `(.L_x_33) ;  /* 0x000000000004a947 */ /* 0x000ff00003800000 */
[----:B------:R1:W5:Y:S02]  /*2320*/  LDG.E.LTC128B R6, desc[UR18][R56.64] ;  /* 0x0000001238067981 */ /* 0x000364000c1e1920 */
.L_x_33:
[----:B------:R-:W-:Y:S05]  /*2330*/  BSYNC B1 ;  /* 0x0000000000017941 */ /* 0x000fea0003800000 */
.L_x_32:
[----:B-----5:R-:W-:Y:S01]  /*2340*/  FMUL R24, R6, R15 ;  /* 0x0000000f06187220 */ /* 0x020fe20000400000 */
[----:B------:R-:W-:Y:S01]  /*2350*/  LEA.HI.X R63, R74, R61, R75, 0x2, P4 ;  /* 0x0000003d4a3f7211 */ /* 0x000fe200020f144b */
[----:B------:R-:W-:Y:S01]  /*2360*/  BSSY B1, `(.L_x_34) ;  /* 0x0000008000017945 */ /* 0x000fe20003800000 */
[----:B------:R-:W-:Y:S01]  /*2370*/  ISETP.GT.AND P1, PT, R70, 0x8, P1 ;  /* 0x000000084600780c */ /* 0x000fe20000f24270 */
[----:B------:R-:W-:Y:S01]  /*2380*/  FFMA R25, R25, R14, R24 ;  /* 0x0000000e19197223 */ /* 0x000fe20000000018 */
[----:B------:R-:W-:-:S04]  /*2390*/  IADD3 R22, P5, P6, R10, R72, R64 ;  /* 0x000000480a167210 */ /* 0x000fc80007ebe040 */
[----:B------:R2:W-:Y:S01]  /*23a0*/  @P2 STG.E desc[UR18][R62.64], R25 ;  /* 0x000000193e002986 */ /* 0x0005e2000c101912 */
[----:B------:R-:W-:-:S06]  /*23b0*/  IADD3.X R23, R11, R79, R65, P5, P6 ;  /* 0x0000004f0b177210 */ /* 0x000fcc0002fec441 */
[----:B------:R-:W-:Y:S05]  /*23c0*/  @!P1 BRA `(.L_x_35) ;  /* 0x0000000000049947 */ /* 0x000fea0003800000 */
[----:B------:R3:W5:Y:S02]  /*23d0*/  LDG.E.LTC128B R6, desc[UR18][R66.64+0x20] ;  /* 0x0000201242067981 */ /* 0x000764000c1e1920 */
.L_x_35:
[----:B------:R-:W-:Y:S05]  /*23e0*/  BSYNC B1 ;  /* 0x0000000000017941 */ /* 0x000fea0003800000 */
.L_x_34:
[----:B------:R-:W-:-:S04]  /*23f0*/  IMAD.WIDE.U32 R22, R5, UR8, R22 ;  /* 0x0000000805167c25 */ /* 0x000fc8000f8e0016 */
[----:B-----5:R-:W-:Y:S01]  /*2400*/  FMUL R21, R6, R15 ;  /* 0x0000000f06157220 */ /* 0x020fe20000400000 */
[----:B------:R-:W-:Y:S01]  /*2410*/  ISETP.GT.AND P0, PT, R70, 0x8, P0 ;  /* 0x000000084600780c */ /* 0x000fe20000704270 */
[----:B------:R-:W-:Y:S01]  /*2420*/  USHF.L.U64.HI UR11, UR24, 0x5, UR25 ;  /* 0x00000005180b7899 */ /* 0x000fe20008010219 */
[----:B------:R-:W-:Y:S01]  /*2430*/  IMAD.IADD R5, R71, 0x1, R23 ;  /* 0x0000000147057824 */ /* 0x000fe200078e0217 */
[----:B------:R-:W-:Y:S01]  /*2440*/  LEA R24, P5, R22, UR26, 0x2 ;  /* 0x0000001a16187c11 */ /* 0x000fe2000f8a10ff */
[----:B------:R-:W-:Y:S01]  /*2450*/  FFMA R21, R26, R14, R21 ;  /* 0x0000000e1a157223 */ /* 0x000fe20000000015 */
[----:B------:R-:W-:Y:S01]  /*2460*/  @P1 IMAD.MOV.U32 R23, RZ, RZ, R61 ;  /* 0x000000ffff171224 */ /* 0x000fe200078e003d */
[----:B------:R-:W-:Y:S01]  /*2470*/  ISETP.GT.AND P2, PT, R4, 0x8, PT ;  /* 0x000000080400780c */ /* 0x000fe20003f44270 */
[----:B------:R-:W-:Y:S01]  /*2480*/  USHF.L.U32 UR10, UR24, 0x5, URZ ;  /* 0x00000005180a7899 */ /* 0x000fe2000800063f */
[----:B--2---:R-:W-:Y:S01]  /*2490*/  LEA.HI.X R25, R22, UR27, R5, 0x2, P5 ;  /* 0x0000001b16197c11 */ /* 0x004fe2000a8f1405 */
[----:B------:R-:W-:Y:S01]  /*24a0*/  @P1 IMAD.MOV.U32 R22, RZ, RZ, R60 ;  /* 0x000000ffff161224 */ /* 0x000fe200078e003c */
[----:B------:R-:W-:Y:S01]  /*24b0*/  BSSY B1, `(.L_x_36) ;  /* 0x0000005000017945 */ /* 0x000fe20003800000 */
[----:B------:R-:W-:-:S03]  /*24c0*/  ISETP.GT.AND P4, PT, R70, RZ, P2 ;  /* 0x000000ff4600720c */ /* 0x000fc60001784270 */
[----:B------:R2:W-:Y:S01]  /*24d0*/  @P1 STG.E desc[UR18][R22.64+0x20], R21 ;  /* 0x0000201516001986 */ /* 0x0005e2000c101912 */
[----:B------:R-:W-:Y:S09]  /*24e0*/  @!P0 BRA `(.L_x_37) ;  /* 0x0000000000048947 */ /* 0x000ff20003800000 */
[----:B------:R4:W5:Y:S02]  /*24f0*/  LDG.E.LTC128B R6, desc[UR18][R24.64+0x20] ;  /* 0x0000201218067981 */ /* 0x000964000c1e1920 */
.L_x_37:
[----:B------:R-:W-:Y:S05]  /*2500*/  BSYNC B1 ;  /* 0x0000000000017941 */ /* 0x000fea0003800000 */
.L_x_36:
[----:B--2--5:R-:W-:Y:S01]  /*2510*/  FMUL R22, R6, R15 ;  /* 0x0000000f06167220 */ /* 0x024fe20000400000 */
[----:B----4-:R-:W-:Y:S01]  /*2520*/  IADD3 R24, P1, R58, UR10, RZ ;  /* 0x0000000a3a187c10 */ /* 0x010fe2000ff3e0ff */
[----:B------:R-:W-:Y:S02]  /*2530*/  IMAD.MOV.U32 R72, RZ, RZ, R6 ;  /* 0x000000ffff487224 */ /* 0x000fe400078e0006 */
[----:B------:R-:W-:Y:S01]  /*2540*/  FFMA R21, R27, R14, R22 ;  /* 0x0000000e1b157223 */ /* 0x000fe20000000016 */
[----:B------:R-:W-:-:S04]  /*2550*/  IADD3.X R25, R59, UR11, RZ, P1, !PT ;  /* 0x0000000b3b197c10 */ /* 0x000fc80008ffe4ff */
[----:B------:R2:W-:Y:S04]  /*2560*/  @P0 STG.E desc[UR18][R62.64+0x20], R21 ;  /* 0x000020153e000986 */ /* 0x0005e8000c101912 */
[----:B------:R-:W4:Y:S01]  /*2570*/  @P4 LDG.E.LTC128B R72, desc[UR18][R24.64] ;  /* 0x0000001218484981 */ /* 0x000f22000c1e1920 */
[C---:B------:R-:W-:Y:S01]  /*2580*/  IMAD.SHL.U32 R22, R74.reuse, 0x20, RZ ;  /* 0x000000204a167824 */ /* 0x040fe200078e00ff */
[----:B------:R-:W-:Y:S01]  /*2590*/  SHF.L.U64.HI R6, R74, 0x5, R75 ;  /* 0x000000054a067819 */ /* 0x000fe2000001024b */
[----:B------:R-:W-:Y:S01]  /*25a0*/  BSSY B1, `(.L_x_38) ;  /* 0x000000c000017945 */ /* 0x000fe20003800000 */
[----:B------:R-:W-:Y:S02]  /*25b0*/  ISETP.GT.AND P0, PT, R4, 0x9, PT ;  /* 0x000000090400780c */ /* 0x000fe40003f04270 */
[----:B------:R-:W-:-:S02]  /*25c0*/  IADD3 R26, P5, R22, R60, RZ ;  /* 0x0000003c161a7210 */ /* 0x000fc40007fbe0ff */
[----:B------:R-:W-:-:S03]  /*25d0*/  ISETP.GT.AND P1, PT, R70, RZ, P0 ;  /* 0x000000ff4600720c */ /* 0x000fc60000724270 */
[----:B------:R-:W-:Y:S01]  /*25e0*/  IMAD.X R27, R6, 0x1, R61, P5 ;  /* 0x00000001061b7824 */ /* 0x000fe200028e063d */
[----:B------:R-:W-:-:S04]  /*25f0*/  IADD3 R64, P5, R56, UR10, RZ ;  /* 0x0000000a38407c10 */ /* 0x000fc8000ffbe0ff */
[----:B------:R-:W-:Y:S01]  /*2600*/  IADD3.X R65, R57, UR11, RZ, P5, !PT ;  /* 0x0000000b39417c10 */ /* 0x000fe2000affe4ff */
[----:B----4-:R-:W-:-:S04]  /*2610*/  FMUL R5, R72, R15 ;  /* 0x0000000f48057220 */ /* 0x010fc80000400000 */
[----:B------:R-:W-:-:S05]  /*2620*/  FFMA R5, R28, R14, R5 ;  /* 0x0000000e1c057223 */ /* 0x000fca0000000005 */
[----:B------:R2:W-:Y:S01]  /*2630*/  @P4 STG.E desc[UR18][R26.64], R5 ;  /* 0x000000051a004986 */ /* 0x0005e2000c101912 */
[----:B------:R-:W-:Y:S05]  /*2640*/  @!P1 BRA `(.L_x_39) ;  /* 0x0000000000049947 */ /* 0x000fea0003800000 */
[----:B------:R4:W5:Y:S02]  /*2650*/  LDG.E.LTC128B R72, desc[UR18][R64.64] ;  /* 0x0000001240487981 */ /* 0x000964000c1e1920 */
.L_x_39:
[----:B------:R-:W-:Y:S05]  /*2660*/  BSYNC B1 ;  /* 0x0000000000017941 */ /* 0x000fea0003800000 */
.L_x_38:
[----:B------:R-:W-:Y:S01]  /*2670*/  UIADD3 UR8, UP0, UR10, 0x20, URZ ;  /* 0x000000200a087890 */ /* 0x000fe2000ff1e03f */
[----:B------:R-:W-:Y:S01]  /*2680*/  ISETP.GT.AND P2, PT, R70, 0x8, P2 ;  /* 0x000000084600780c */ /* 0x000fe20001744270 */
[----:B-----5:R-:W-:Y:S01]  /*2690*/  FMUL R74, R72, R15 ;  /* 0x0000000f484a7220 */ /* 0x020fe20000400000 */
[----:B---3--:R-:W-:Y:S01]  /*26a0*/  IADD3 R66, P4, R22, R62, RZ ;  /* 0x0000003e16427210 */ /* 0x008fe20007f9e0ff */
[----:B------:R-:W-:Y:S02]  /*26b0*/  UIADD3.X UR9, URZ, UR11, URZ, UP0, !UPT ;  /* 0x0000000b3f097290 */ /* 0x000fe400087fe43f */
[----:B------:R-:W-:Y:S01]  /*26c0*/  IADD3 R28, P5, R58, UR8, RZ ;  /* 0x000000083a1c7c10 */ /* 0x000fe2000ffbe0ff */
[----:B------:R-:W-:Y:S01]  /*26d0*/  FFMA R71, R29, R14, R74 ;  /* 0x0000000e1d477223 */ /* 0x000fe2000000004a */
[----:B------:R-:W-:Y:S02]  /*26e0*/  IMAD.X R67, R6, 0x1, R63, P4 ;  /* 0x0000000106437824 */ /* 0x000fe400020e063f */
[----:B------:R-:W-:-:S03]  /*26f0*/  IADD3.X R29, R59, UR9, RZ, P5, !PT ;  /* 0x000000093b1d7c10 */ /* 0x000fc6000affe4ff */
[----:B------:R3:W-:Y:S04]  /*2700*/  @P1 STG.E desc[UR18][R66.64], R71 ;  /* 0x0000004742001986 */ /* 0x0007e8000c101912 */
[----:B------:R-:W4:Y:S01]  /*2710*/  @P2 LDG.E.LTC128B R72, desc[UR18][R28.64] ;  /* 0x000000121c482981 */ /* 0x000f22000c1e1920 */
[----:B--2---:R-:W-:Y:S01]  /*2720*/  IADD3 R21, P1, R22, 0x20, RZ ;  /* 0x0000002016157810 */ /* 0x004fe20007f3e0ff */
[----:B------:R-:W-:Y:S01]  /*2730*/  BSSY B1, `(.L_x_40) ;  /* 0x000000c000017945 */ /* 0x000fe20003800000 */
[----:B------:R-:W-:Y:S02]  /*2740*/  ISETP.GT.AND P4, PT, R70, 0x8, P0 ;  /* 0x000000084600780c */ /* 0x000fe40000784270 */
[----:B------:R-:W-:Y:S01]  /*2750*/  IADD3 R58, P5, R21, R60, RZ ;  /* 0x0000003c153a7210 */ /* 0x000fe20007fbe0ff */
[----:B------:R-:W-:Y:S01]  /*2760*/  IMAD.X R5, RZ, RZ, R6, P1 ;  /* 0x000000ffff057224 */ /* 0x000fe200008e0606 */
[----:B-1----:R-:W-:-:S03]  /*2770*/  IADD3 R56, P0, R56, UR8, RZ ;  /* 0x0000000838387c10 */ /* 0x002fc6000ff1e0ff */
[----:B------:R-:W-:Y:S01]  /*2780*/  IMAD.X R59, R5, 0x1, R61, P5 ;  /* 0x00000001053b7824 */ /* 0x000fe200028e063d */
[----:B------:R-:W-:Y:S01]  /*2790*/  IADD3.X R57, R57, UR9, RZ, P0, !PT ;  /* 0x0000000939397c10 */ /* 0x000fe200087fe4ff */
[----:B----4-:R-:W-:-:S04]  /*27a0*/  FMUL R23, R72, R15 ;  /* 0x0000000f48177220 */ /* 0x010fc80000400000 */
[----:B------:R-:W-:-:S05]  /*27b0*/  FFMA R23, R30, R14, R23 ;  /* 0x0000000e1e177223 */ /* 0x000fca0000000017 */
[----:B------:R3:W-:Y:S01]  /*27c0*/  @P2 STG.E desc[UR18][R58.64], R23 ;  /* 0x000000173a002986 */ /* 0x0007e2000c101912 */
[----:B------:R-:W-:Y:S05]  /*27d0*/  @!P4 BRA `(.L_x_41) ;  /* 0x000000000004c947 */ /* 0x000fea0003800000 */
[----:B------:R1:W5:Y:S02]  /*27e0*/  LDG.E.LTC128B R72, desc[UR18][R56.64] ;  /* 0x0000001238487981 */ /* 0x000364000c1e1920 */
.L_x_41:
[----:B------:R-:W-:Y:S05]  /*27f0*/  BSYNC B1 ;  /* 0x0000000000017941 */ /* 0x000fea0003800000 */
.L_x_40:
[----:B------:R-:W-:Y:S01]  /*2800*/  IADD3 R28, P2, R21, R62, RZ ;  /* 0x0000003e151c7210 */ /* 0x000fe20007f5e0ff */
[----:B-----5:R-:W-:Y:S01]  /*2810*/  FMUL R30, R72, R15 ;  /* 0x0000000f481e7220 */ /* 0x020fe20000400000 */
[C---:B------:R-:W-:Y:S01]  /*2820*/  ISETP.GT.AND P1, PT, R4.reuse, 0x10, PT ;  /* 0x000000100400780c */ /* 0x040fe20003f24270 */
[----:B------:R-:W-:Y:S01]  /*2830*/  BSSY B1, `(.L_x_42) ;  /* 0x000000b000017945 */ /* 0x000fe20003800000 */
[----:B------:R-:W-:Y:S01]  /*2840*/  ISETP.GT.AND P0, PT, R4, 0x11, PT ;  /* 0x000000110400780c */ /* 0x000fe20003f04270 */
[----:B---3--:R-:W-:Y:S01]  /*2850*/  FFMA R23, R31, R14, R30 ;  /* 0x0000000e1f177223 */ /* 0x008fe2000000001e */
[----:B------:R-:W-:Y:S01]  /*2860*/  IMAD.X R29, R5, 0x1, R63, P2 ;  /* 0x00000001051d7824 */ /* 0x000fe200010e063f */
[----:B------:R-:W-:Y:S02]  /*2870*/  ISETP.GT.AND P5, PT, R70, RZ, P1 ;  /* 0x000000ff4600720c */ /* 0x000fe40000fa4270 */
[----:B------:R-:W-:Y:S02]  /*2880*/  IADD3 R30, P2, R24, UR10, RZ ;  /* 0x0000000a181e7c10 */ /* 0x000fe4000ff5e0ff */
[----:B------:R2:W-:Y:S01]  /*2890*/  @P4 STG.E desc[UR18][R28.64], R23 ;  /* 0x000000171c004986 */ /* 0x0005e2000c101912 */
[----:B-1----:R-:W-:-:S02]  /*28a0*/  IADD3 R56, P6, R26, R22, RZ ;  /* 0x000000161a387210 */ /* 0x002fc40007fde0ff */
[----:B------:R-:W-:-:S06]  /*28b0*/  IADD3.X R31, R25, UR11, RZ, P2, !PT ;  /* 0x0000000b191f7c10 */ /* 0x000fcc00097fe4ff */
[----:B------:R-:W-:Y:S05]  /*28c0*/  @!P5 BRA `(.L_x_43) ;  /* 0x000000000004d947 */ /* 0x000fea0003800000 */
[----:B------:R1:W5:Y:S02]  /*28d0*/  LDG.E.LTC128B R72, desc[UR18][R30.64] ;  /* 0x000000121e487981 */ /* 0x000364000c1e1920 */
.L_x_43:
[----:B------:R-:W-:Y:S05]  /*28e0*/  BSYNC B1 ;  /* 0x0000000000017941 */ /* 0x000fea0003800000 */
.L_x_42:
[----:B--2--5:R-:W-:Y:S01]  /*28f0*/  FMUL R23, R72, R15 ;  /* 0x0000000f48177220 */ /* 0x024fe20000400000 */
[----:B------:R-:W-:Y:S01]  /*2900*/  IMAD.X R57, R27, 0x1, R6, P6 ;  /* 0x000000011b397824 */ /* 0x000fe200030e0606 */
[----:B------:R-:W-:Y:S01]  /*2910*/  ISETP.GT.AND P2, PT, R70, RZ, P0 ;  /* 0x000000ff4600720c */ /* 0x000fe20000744270 */
[----:B------:R-:W-:Y:S01]  /*2920*/  BSSY B1, `(.L_x_44) ;  /* 0x0000008000017945 */ /* 0x000fe20003800000 */
[----:B------:R-:W-:Y:S01]  /*2930*/  FFMA R23, R32, R14, R23 ;  /* 0x0000000e20177223 */ /* 0x000fe20000000017 */
[----:B------:R-:W-:Y:S02]  /*2940*/  IADD3 R28, P6, R64, UR10, RZ ;  /* 0x0000000a401c7c10 */ /* 0x000fe4000ffde0ff */
[----:B------:R-:W-:Y:S02]  /*2950*/  IADD3 R58, P4, R66, R22, RZ ;  /* 0x00000016423a7210 */ /* 0x000fe40007f9e0ff */
[----:B------:R2:W-:Y:S01]  /*2960*/  @P5 STG.E desc[UR18][R56.64], R23 ;  /* 0x0000001738005986 */ /* 0x0005e2000c101912 */
[----:B------:R-:W-:-:S05]  /*2970*/  IADD3.X R29, R65, UR11, RZ, P6, !PT ;  /* 0x0000000b411d7c10 */ /* 0x000fca000b7fe4ff */
[----:B------:R-:W-:Y:S05]  /*2980*/  @!P2 BRA `(.L_x_45) ;  /* 0x000000000004a947 */ /* 0x000fea0003800000 */
[----:B------:R3:W5:Y:S02]  /*2990*/  LDG.E.LTC128B R72, desc[UR18][R28.64] ;  /* 0x000000121c487981 */ /* 0x000764000c1e1920 */
.L_x_45:
[----:B------:R-:W-:Y:S05]  /*29a0*/  BSYNC B1 ;  /* 0x0000000000017941 */ /* 0x000fea0003800000 */
.L_x_44:
[----:B-----5:R-:W-:Y:S01]  /*29b0*/  FMUL R32, R72, R15 ;  /* 0x0000000f48207220 */ /* 0x020fe20000400000 */
[----:B------:R-:W-:Y:S01]  /*29c0*/  IMAD.X R59, R67, 0x1, R6, P4 ;  /* 0x00000001433b7824 */ /* 0x000fe200020e0606 */
[----:B------:R-:W-:Y:S01]  /*29d0*/  ISETP.GT.AND P1, PT, R70, 0x8, P1 ;  /* 0x000000084600780c */ /* 0x000fe20000f24270 */
        /* <DEDUP_REMOVED lines=8> */
.L_x_47:
[----:B------:R-:W-:Y:S05]  /*2a60*/  BSYNC B1 ;  /* 0x0000000000017941 */ /* 0x000fea0003800000 */
.L_x_46:
[----:B--2--5:R-:W-:Y:S01]  /*2a70*/  FMUL R23, R72, R15 ;  /* 0x0000000f48177220 */ /* 0x024fe20000400000 */
[----:B----4-:R-:W-:Y:S01]  /*2a80*/  IMAD.X R33, R5, 0x1, R27, P5 ;  /* 0x0000000105217824 */ /* 0x010fe200028e061b */
[----:B------:R-:W-:Y:S01]  /*2a90*/  ISETP.GT.AND P2, PT, R70, 0x8, P0 ;  /* 0x000000084600780c */ /* 0x000fe20000744270 */
[----:B------:R-:W-:Y:S01]  /*2aa0*/  BSSY B1, `(.L_x_48) ;  /* 0x0000007000017945 */ /* 0x000fe20003800000 */
[----:B------:R-:W-:Y:S01]  /*2ab0*/  FFMA R23, R34, R14, R23 ;  /* 0x0000000e22177223 */ /* 0x000fe20000000017 */
[----:B0-----:R-:W-:-:S04]  /*2ac0*/  IADD3 R24, P0, R64, UR8, RZ ;  /* 0x0000000840187c10 */ /* 0x001fc8000ff1e0ff */
[----:B------:R0:W-:Y:S01]  /*2ad0*/  @P1 STG.E desc[UR18][R32.64], R23 ;  /* 0x0000001720001986 */ /* 0x0001e2000c101912 */
[----:B------:R-:W-:-:S05]  /*2ae0*/  IADD3.X R25, R65, UR9, RZ, P0, !PT ;  /* 0x0000000941197c10 */ /* 0x000fca00087fe4ff */
[----:B------:R-:W-:Y:S05]  /*2af0*/  @!P2 BRA `(.L_x_49) ;  /* 0x000000000004a947 */ /* 0x000fea0003800000 */
[----:B------:R2:W5:Y:S02]  /*2b00*/  LDG.E.LTC128B R72, desc[UR18][R24.64] ;  /* 0x0000001218487981 */ /* 0x000564000c1e1920 */
.L_x_49:
[----:B------:R-:W-:Y:S05]  /*2b10*/  BSYNC B1 ;  /* 0x0000000000017941 */ /* 0x000fea0003800000 */
.L_x_48:
[----:B--2---:R-:W-:Y:S01]  /*2b20*/  IADD3 R24, P5, R21, R66, RZ ;  /* 0x0000004215187210 */ /* 0x004fe20007fbe0ff */
[----:B-----5:R-:W-:Y:S01]  /*2b30*/  FMUL R26, R72, R15 ;  /* 0x0000000f481a7220 */ /* 0x020fe20000400000 */
[C---:B------:R-:W-:Y:S01]  /*2b40*/  ISETP.GT.AND P1, PT, R4.reuse, 0x18, PT ;  /* 0x000000180400780c */ /* 0x040fe20003f24270 */
[----:B------:R-:W-:Y:S01]  /*2b50*/  BSSY B1, `(.L_x_50) ;  /* 0x000000b000017945 */ /* 0x000fe20003800000 */
[----:B------:R-:W-:Y:S01]  /*2b60*/  ISETP.GT.AND P0, PT, R4, 0x19, PT ;  /* 0x000000190400780c */ /* 0x000fe20003f04270 */
[----:B------:R-:W-:Y:S01]  /*2b70*/  FFMA R35, R35, R14, R26 ;  /* 0x0000000e23237223 */ /* 0x000fe2000000001a */
[----:B------:R-:W-:Y:S01]  /*2b80*/  IMAD.X R25, R5, 0x1, R67, P5 ;  /* 0x0000000105197824 */ /* 0x000fe200028e0643 */
[----:B------:R-:W-:Y:S02]  /*2b90*/  ISETP.GT.AND P4, PT, R70, RZ, P1 ;  /* 0x000000ff4600720c */ /* 0x000fe40000f84270 */
[----:B------:R-:W-:Y:S02]  /*2ba0*/  IADD3 R26, P6, R30, UR10, RZ ;  /* 0x0000000a1e1a7c10 */ /* 0x000fe4000ffde0ff */
[----:B------:R2:W-:Y:S01]  /*2bb0*/  @P2 STG.E desc[UR18][R24.64], R35 ;  /* 0x0000002318002986 */ /* 0x0005e2000c101912 */
[----:B0-----:R-:W-:-:S02]  /*2bc0*/  IADD3 R32, P5, R56, R22, RZ ;  /* 0x0000001638207210 */ /* 0x001fc40007fbe0ff */
[----:B------:R-:W-:-:S06]  /*2bd0*/  IADD3.X R27, R31, UR11, RZ, P6, !PT ;  /* 0x0000000b1f1b7c10 */ /* 0x000fcc000b7fe4ff */
[----:B------:R-:W-:Y:S05]  /*2be0*/  @!P4 BRA `(.L_x_51) ;  /* 0x000000000004c947 */ /* 0x000fea0003800000 */
[----:B------:R0:W5:Y:S02]  /*2bf0*/  LDG.E.LTC128B R72, desc[UR18][R26.64] ;  /* 0x000000121a487981 */ /* 0x000164000c1e1920 */
.L_x_51:
[----:B------:R-:W-:Y:S05]  /*2c00*/  BSYNC B1 ;  /* 0x0000000000017941 */ /* 0x000fea0003800000 */
.L_x_50:
[----:B-----5:R-:W-:Y:S01]  /*2c10*/  FMUL R23, R72, R15 ;  /* 0x0000000f48177220 */ /* 0x020fe20000400000 */
[----:B------:R-:W-:Y:S01]  /*2c20*/  IMAD.X R33, R57, 0x1, R6, P5 ;  /* 0x0000000139217824 */ /* 0x000fe200028e0606 */
[----:B------:R-:W-:Y:S01]  /*2c30*/  ISETP.GT.AND P2, PT, R70, RZ, P0 ;  /* 0x000000ff4600720c */ /* 0x000fe20000744270 */
[----:B------:R-:W-:Y:S01]  /*2c40*/  BSSY B1, `(.L_x_52) ;  /* 0x0000008000017945 */ /* 0x000fe20003800000 */
[----:B------:R-:W-:Y:S01]  /*2c50*/  FFMA R23, R36, R14, R23 ;  /* 0x0000000e24177223 */ /* 0x000fe20000000017 */
[----:B--2---:R-:W-:Y:S02]  /*2c60*/  IADD3 R24, P6, R28, UR10, RZ ;  /* 0x0000000a1c187c10 */ /* 0x004fe4000ffde0ff */
[----:B------:R-:W-:Y:S02]  /*2c70*/  IADD3 R34, P5, R58, R22, RZ ;  /* 0x000000163a227210 */ /* 0x000fe40007fbe0ff */
[----:B------:R2:W-:Y:S01]  /*2c80*/  @P4 STG.E desc[UR18][R32.64], R23 ;  /* 0x0000001720004986 */ /* 0x0005e2000c101912 */
[----:B------:R-:W-:-:S05]  /*2c90*/  IADD3.X R25, R29, UR11, RZ, P6, !PT ;  /* 0x0000000b1d197c10 */ /* 0x000fca000b7fe4ff */
[----:B------:R-:W-:Y:S05]  /*2ca0*/  @!P2 BRA `(.L_x_53) ;  /* 0x000000000004a947 */ /* 0x000fea0003800000 */
[----:B------:R4:W5:Y:S02]  /*2cb0*/  LDG.E.LTC128B R72, desc[UR18][R24.64] ;  /* 0x0000001218487981 */ /* 0x000964000c1e1920 */
.L_x_53:
[----:B------:R-:W-:Y:S05]  /*2cc0*/  BSYNC B1 ;  /* 0x0000000000017941 */ /* 0x000fea0003800000 */
.L_x_52:
[----:B-----5:R-:W-:Y:S01]  /*2cd0*/  FMUL R36, R72, R15 ;  /* 0x0000000f48247220 */ /* 0x020fe20000400000 */
[----:B------:R-:W-:Y:S01]  /*2ce0*/  IMAD.X R35, R59, 0x1, R6, P5 ;  /* 0x000000013b237824 */ /* 0x000fe200028e0606 */
[----:B------:R-:W-:Y:S01]  /*2cf0*/  ISETP.GT.AND P1, PT, R70, 0x8, P1 ;  /* 0x000000084600780c */ /* 0x000fe20000f24270 */
[----:B------:R-:W-:Y:S01]  /*2d00*/  BSSY B1, `(.L_x_54) ;  /* 0x0000008000017945 */ /* 0x000fe20003800000 */
[----:B------:R-:W-:Y:S01]  /*2d10*/  FFMA R37, R37, R14, R36 ;  /* 0x0000000e25257223 */ /* 0x000fe20000000024 */
[----:B-1----:R-:W-:Y:S02]  /*2d20*/  IADD3 R30, P4, R30, UR8, RZ ;  /* 0x000000081e1e7c10 */ /* 0x002fe4000ff9e0ff */
[----:B------:R-:W-:Y:S02]  /*2d30*/  IADD3 R36, P5, R56, R21, RZ ;  /* 0x0000001538247210 */ /* 0x000fe40007fbe0ff */
[----:B------:R1:W-:Y:S01]  /*2d40*/  @P2 STG.E desc[UR18][R34.64], R37 ;  /* 0x0000002522002986 */ /* 0x0003e2000c101912 */
[----:B------:R-:W-:-:S05]  /*2d50*/  IADD3.X R31, R31, UR9, RZ, P4, !PT ;  /* 0x000000091f1f7c10 */ /* 0x000fca000a7fe4ff */
[----:B------:R-:W-:Y:S05]  /*2d60*/  @!P1 BRA `(.L_x_55) ;  /* 0x0000000000049947 */ /* 0x000fea0003800000 */
[----:B------:R0:W5:Y:S02]  /*2d70*/  LDG.E.LTC128B R72, desc[UR18][R30.64] ;  /* 0x000000121e487981 */ /* 0x000164000c1e1920 */
.L_x_55:
[----:B------:R-:W-:Y:S05]  /*2d80*/  BSYNC B1 ;  /* 0x0000000000017941 */ /* 0x000fea0003800000 */
.L_x_54:
[----:B--2--5:R-:W-:Y:S01]  /*2d90*/  FMUL R23, R72, R15 ;  /* 0x0000000f48177220 */ /* 0x024fe20000400000 */
[----:B-1----:R-:W-:Y:S01]  /*2da0*/  IMAD.X R37, R57, 0x1, R5, P5 ;  /* 0x0000000139257824 */ /* 0x002fe200028e0605 */
[----:B------:R-:W-:Y:S01]  /*2db0*/  ISETP.GT.AND P2, PT, R70, 0x8, P0 ;  /* 0x000000084600780c */ /* 0x000fe20000744270 */
[----:B------:R-:W-:Y:S01]  /*2dc0*/  BSSY B1, `(.L_x_56) ;  /* 0x0000007000017945 */ /* 0x000fe20003800000 */
[----:B------:R-:W-:Y:S01]  /*2dd0*/  FFMA R23, R38, R14, R23 ;  /* 0x0000000e26177223 */ /* 0x000fe20000000017 */
[----:B---3--:R-:W-:-:S04]  /*2de0*/  IADD3 R28, P0, R28, UR8, RZ ;  /* 0x000000081c1c7c10 */ /* 0x008fc8000ff1e0ff */
[----:B------:R1:W-:Y:S01]  /*2df0*/  @P1 STG.E desc[UR18][R36.64], R23 ;  /* 0x0000001724001986 */ /* 0x0003e2000c101912 */
[----:B------:R-:W-:-:S05]  /*2e00*/  IADD3.X R29, R29, UR9, RZ, P0, !PT ;  /* 0x000000091d1d7c10 */ /* 0x000fca00087fe4ff */
[----:B------:R-:W-:Y:S05]  /*2e10*/  @!P2 BRA `(.L_x_57) ;  /* 0x000000000004a947 */ /* 0x000fea0003800000 */
[----:B------:R2:W5:Y:S02]  /*2e20*/  LDG.E.LTC128B R72, desc[UR18][R28.64] ;  /* 0x000000121c487981 */ /* 0x000564000c1e1920 */
.L_x_57:
[----:B------:R-:W-:Y:S05]  /*2e30*/  BSYNC B1 ;  /* 0x0000000000017941 */ /* 0x000fea0003800000 */
.L_x_56:
[----:B--2---:R-:W-:Y:S01]  /*2e40*/  IADD3 R28, P5, R58, R21, RZ ;  /* 0x000000153a1c7210 */ /* 0x004fe20007fbe0ff */
[----:B0----5:R-:W-:Y:S01]  /*2e50*/  FMUL R30, R72, R15 ;  /* 0x0000000f481e7220 */ /* 0x021fe20000400000 */
        /* <DEDUP_REMOVED lines=12> */
.L_x_59:
[----:B------:R-:W-:Y:S05]  /*2f20*/  BSYNC B1 ;  /* 0x0000000000017941 */ /* 0x000fea0003800000 */
.L_x_58:
[----:B-----5:R-:W-:Y:S01]  /*2f30*/  FMUL R23, R72, R15 ;  /* 0x0000000f48177220 */ /* 0x020fe20000400000 */
[----:B------:R-:W-:Y:S01]  /*2f40*/  IMAD.X R37, R33, 0x1, R6, P5 ;  /* 0x0000000121257824 */ /* 0x000fe200028e0606 */
[----:B------:R-:W-:Y:S01]  /*2f50*/  ISETP.GT.AND P2, PT, R70, RZ, P0 ;  /* 0x000000ff4600720c */ /* 0x000fe20000744270 */
[----:B------:R-:W-:Y:S01]  /*2f60*/  BSSY B1, `(.L_x_60) ;  /* 0x0000008000017945 */ /* 0x000fe20003800000 */
[----:B------:R-:W-:Y:S01]  /*2f70*/  FFMA R23, R40, R14, R23 ;  /* 0x0000000e28177223 */ /* 0x000fe20000000017 */
[----:B0-----:R-:W-:Y:S02]  /*2f80*/  IADD3 R28, P6, R24, UR10, RZ ;  /* 0x0000000a181c7c10 */ /* 0x001fe4000ffde0ff */
[----:B------:R-:W-:Y:S02]  /*2f90*/  IADD3 R38, P5, R34, R22, RZ ;  /* 0x0000001622267210 */ /* 0x000fe40007fbe0ff */
[----:B------:R0:W-:Y:S01]  /*2fa0*/  @P4 STG.E desc[UR18][R36.64], R23 ;  /* 0x0000001724004986 */ /* 0x0001e2000c101912 */
[----:B------:R-:W-:-:S05]  /*2fb0*/  IADD3.X R29, R25, UR11, RZ, P6, !PT ;  /* 0x0000000b191d7c10 */ /* 0x000fca000b7fe4ff */
[----:B------:R-:W-:Y:S05]  /*2fc0*/  @!P2 BRA `(.L_x_61) ;  /* 0x000000000004a947 */ /* 0x000fea0003800000 */
[----:B------:R2:W5:Y:S02]  /*2fd0*/  LDG.E.LTC128B R72, desc[UR18][R28.64] ;  /* 0x000000121c487981 */ /* 0x000564000c1e1920 */
.L_x_61:
[----:B------:R-:W-:Y:S05]  /*2fe0*/  BSYNC B1 ;  /* 0x0000000000017941 */ /* 0x000fea0003800000 */
.L_x_60:
        /* <DEDUP_REMOVED lines=11> */
.L_x_63:
[----:B------:R-:W-:Y:S05]  /*30a0*/  BSYNC B1 ;  /* 0x0000000000017941 */ /* 0x000fea0003800000 */
.L_x_62:
[----:B0----5:R-:W-:Y:S01]  /*30b0*/  FMUL R23, R72, R15 ;  /* 0x0000000f48177220 */ /* 0x021fe20000400000 */
[----:B---3--:R-:W-:Y:S01]  /*30c0*/  IMAD.X R41, R33, 0x1, R5, P5 ;  /* 0x0000000121297824 */ /* 0x008fe200028e0605 */
[----:B------:R-:W-:Y:S01]  /*30d0*/  ISETP.GT.AND P2, PT, R70, 0x8, P0 ;  /* 0x000000084600780c */ /* 0x000fe20000744270 */
[----:B------:R-:W-:Y:S01]  /*30e0*/  BSSY B1, `(.L_x_64) ;  /* 0x0000007000017945 */ /* 0x000fe20003800000 */
[----:B------:R-:W-:Y:S01]  /*30f0*/  FFMA R23, R42, R14, R23 ;  /* 0x0000000e2a177223 */ /* 0x000fe20000000017 */
[----:B----4-:R-:W-:-:S04]  /*3100*/  IADD3 R24, P0, R24, UR8, RZ ;  /* 0x0000000818187c10 */ /* 0x010fc8000ff1e0ff */
[----:B------:R0:W-:Y:S01]  /*3110*/  @P1 STG.E desc[UR18][R40.64], R23 ;  /* 0x0000001728001986 */ /* 0x0001e2000c101912 */
[----:B------:R-:W-:-:S05]  /*3120*/  IADD3.X R25, R25, UR9, RZ, P0, !PT ;  /* 0x0000000919197c10 */ /* 0x000fca00087fe4ff */
[----:B------:R-:W-:Y:S05]  /*3130*/  @!P2 BRA `(.L_x_65) ;  /* 0x000000000004a947 */ /* 0x000fea0003800000 */
[----:B------:R3:W5:Y:S02]  /*3140*/  LDG.E.LTC128B R72, desc[UR18][R24.64] ;  /* 0x0000001218487981 */ /* 0x000764000c1e1920 */
.L_x_65:
[----:B------:R-:W-:Y:S05]  /*3150*/  BSYNC B1 ;  /* 0x0000000000017941 */ /* 0x000fea0003800000 */
.L_x_64:
[----:B---3--:R-:W-:Y:S01]  /*3160*/  IADD3 R24, P5, R34, R21, RZ ;  /* 0x0000001522187210 */ /* 0x008fe20007fbe0ff */
        /* <DEDUP_REMOVED lines=9> */
[----:B------:R-:W-:-:S02]  /*3200*/  IADD3 R32, P5, R36, R22, RZ ;  /* 0x0000001624207210 */ /* 0x000fc40007fbe0ff */
[----:B------:R-:W-:-:S06]  /*3210*/  IADD3.X R27, R31, UR11, RZ, P6, !PT ;  /* 0x0000000b1f1b7c10 */ /* 0x000fcc000b7fe4ff */
[----:B------:R-:W-:Y:S05]  /*3220*/  @!P4 BRA `(.L_x_67) ;  /* 0x000000000004c947 */ /* 0x000fea0003800000 */
[----:B------:R4:W5:Y:S02]  /*3230*/  LDG.E.LTC128B R72, desc[UR18][R26.64] ;  /* 0x000000121a487981 */ /* 0x000964000c1e1920 */
.L_x_67:
[----:B------:R-:W-:Y:S05]  /*3240*/  BSYNC B1 ;  /* 0x0000000000017941 */ /* 0x000fea0003800000 */
.L_x_66:
[----:B0----5:R-:W-:Y:S01]  /*3250*/  FMUL R23, R72, R15 ;  /* 0x0000000f48177220 */ /* 0x021fe20000400000 */
[----:B------:R-:W-:Y:S01]  /*3260*/  IMAD.X R33, R37, 0x1, R6, P5 ;  /* 0x0000000125217824 */ /* 0x000fe200028e0606 */
[----:B------:R-:W-:Y:S01]  /*3270*/  ISETP.GT.AND P2, PT, R70, RZ, P0 ;  /* 0x000000ff4600720c */ /* 0x000fe20000744270 */
[----:B------:R-:W-:Y:S01]  /*3280*/  BSSY B1, `(.L_x_68) ;  /* 0x0000008000017945 */ /* 0x000fe20003800000 */
[----:B------:R-:W-:Y:S01]  /*3290*/  FFMA R23, R44, R14, R23 ;  /* 0x0000000e2c177223 */ /* 0x000fe20000000017 */
[----:B---3--:R-:W-:Y:S02]  /*32a0*/  IADD3 R24, P6, R28, UR10, RZ ;  /* 0x0000000a1c187c10 */ /* 0x008fe4000ffde0ff */
[----:B------:R-:W-:Y:S02]  /*32b0*/  IADD3 R34, P5, R38, R22, RZ ;  /* 0x0000001626227210 */ /* 0x000fe40007fbe0ff */
[----:B------:R0:W-:Y:S01]  /*32c0*/  @P4 STG.E desc[UR18][R32.64], R23 ;  /* 0x0000001720004986 */ /* 0x0001e2000c101912 */
[----:B------:R-:W-:-:S05]  /*32d0*/  IADD3.X R25, R29, UR11, RZ, P6, !PT ;  /* 0x0000000b1d197c10 */ /* 0x000fca000b7fe4ff */
[----:B------:R-:W-:Y:S05]  /*32e0*/  @!P2 BRA `(.L_x_69) ;  /* 0x000000000004a947 */ /* 0x000fea0003800000 */
[----:B------:R3:W5:Y:S02]  /*32f0*/  LDG.E.LTC128B R72, desc[UR18][R24.64] ;  /* 0x0000001218487981 */ /* 0x000764000c1e1920 */
.L_x_69:
[----:B------:R-:W-:Y:S05]  /*3300*/  BSYNC B1 ;  /* 0x0000000000017941 */ /* 0x000fea0003800000 */
.L_x_68:
        /* <DEDUP_REMOVED lines=11> */
.L_x_71:
[----:B------:R-:W-:Y:S05]  /*33c0*/  BSYNC B1 ;  /* 0x0000000000017941 */ /* 0x000fea0003800000 */
.L_x_70:
[----:B0----5:R-:W-:Y:S01]  /*33d0*/  FMUL R23, R72, R15 ;  /* 0x0000000f48177220 */ /* 0x021fe20000400000 */
[----:B------:R-:W-:Y:S01]  /*33e0*/  IMAD.X R41, R37, 0x1, R5, P5 ;  /* 0x0000000125297824 */ /* 0x000fe200028e0605 */
[----:B------:R-:W-:Y:S01]  /*33f0*/  ISETP.GT.AND P0, PT, R70, 0x8, P0 ;  /* 0x000000084600780c */ /* 0x000fe20000704270 */
[----:B------:R-:W-:Y:S01]  /*3400*/  BSSY B1, `(.L_x_72) ;  /* 0x0000007000017945 */ /* 0x000fe20003800000 */
[----:B------:R-:W-:Y:S01]  /*3410*/  FFMA R23, R46, R14, R23 ;  /* 0x0000000e2e177223 */ /* 0x000fe20000000017 */
[----:B--2---:R-:W-:-:S04]  /*3420*/  IADD3 R28, P2, R28, UR8, RZ ;  /* 0x000000081c1c7c10 */ /* 0x004fc8000ff5e0ff */
[----:B------:R0:W-:Y:S01]  /*3430*/  @P1 STG.E desc[UR18][R40.64], R23 ;  /* 0x0000001728001986 */ /* 0x0001e2000c101912 */
[----:B------:R-:W-:-:S05]  /*3440*/  IADD3.X R29, R29, UR9, RZ, P2, !PT ;  /* 0x000000091d1d7c10 */ /* 0x000fca00097fe4ff */
[----:B------:R-:W-:Y:S05]  /*3450*/  @!P0 BRA `(.L_x_73) ;  /* 0x0000000000048947 */ /* 0x000fea0003800000 */
[----:B------:R2:W5:Y:S02]  /*3460*/  LDG.E.LTC128B R72, desc[UR18][R28.64] ;  /* 0x000000121c487981 */ /* 0x000564000c1e1920 */
.L_x_73:
[----:B------:R-:W-:Y:S05]  /*3470*/  BSYNC B1 ;  /* 0x0000000000017941 */ /* 0x000fea0003800000 */
.L_x_72:
        /* <DEDUP_REMOVED lines=14> */
.L_x_75:
[----:B------:R-:W-:Y:S05]  /*3560*/  BSYNC B1 ;  /* 0x0000000000017941 */ /* 0x000fea0003800000 */
.L_x_74:
[----:B0----5:R-:W-:Y:S01]  /*3570*/  FMUL R23, R72, R15 ;  /* 0x0000000f48177220 */ /* 0x021fe20000400000 */
[----:B------:R-:W-:Y:S01]  /*3580*/  IMAD.X R37, R33, 0x1, R6, P6 ;  /* 0x0000000121257824 */ /* 0x000fe200030e0606 */
[----:B------:R-:W-:Y:S01]  /*3590*/  ISETP.GT.AND P2, PT, R70, RZ, P1 ;  /* 0x000000ff4600720c */ /* 0x000fe20000f44270 */
[----:B------:R-:W-:Y:S01]  /*35a0*/  BSSY B1, `(.L_x_76) ;  /* 0x0000007000017945 */ /* 0x000fe20003800000 */
[----:B------:R-:W-:Y:S01]  /*35b0*/  FFMA R23, R48, R14, R23 ;  /* 0x0000000e30177223 */ /* 0x000fe20000000017 */
[----:B------:R-:W-:-:S04]  /*35c0*/  IADD3 R40, P0, R24, UR10, RZ ;  /* 0x0000000a18287c10 */ /* 0x000fc8000ff1e0ff */
[----:B------:R0:W-:Y:S01]  /*35d0*/  @P5 STG.E desc[UR18][R36.64], R23 ;  /* 0x0000001724005986 */ /* 0x0001e2000c101912 */
[----:B------:R-:W-:-:S05]  /*35e0*/  IADD3.X R41, R25, UR11, RZ, P0, !PT ;  /* 0x0000000b19297c10 */ /* 0x000fca00087fe4ff */
[----:B------:R-:W-:Y:S05]  /*35f0*/  @!P2 BRA `(.L_x_77) ;  /* 0x000000000004a947 */ /* 0x000fea0003800000 */
[----:B------:R0:W5:Y:S02]  /*3600*/  LDG.E.LTC128B R72, desc[UR18][R40.64] ;  /* 0x0000001228487981 */ /* 0x000164000c1e1920 */
.L_x_77:
[----:B------:R-:W-:Y:S05]  /*3610*/  BSYNC B1 ;  /* 0x0000000000017941 */ /* 0x000fea0003800000 */
.L_x_76:
[----:B--2---:R-:W-:Y:S01]  /*3620*/  IADD3 R28, P5, R34, R22, RZ ;  /* 0x00000016221c7210 */ /* 0x004fe20007fbe0ff */
[----:B-----5:R-:W-:Y:S01]  /*3630*/  FMUL R38, R72, R15 ;  /* 0x0000000f48267220 */ /* 0x020fe20000400000 */
[----:B------:R-:W-:Y:S01]  /*3640*/  ISETP.GT.AND P4, PT, R70, 0x8, P4 ;  /* 0x000000084600780c */ /* 0x000fe20002784270 */
[----:B------:R-:W-:Y:S01]  /*3650*/  BSSY B1, `(.L_x_78) ;  /* 0x000000a000017945 */ /* 0x000fe20003800000 */
[----:B----4-:R-:W-:Y:S01]  /*3660*/  IADD3 R26, P6, R26, UR8, RZ ;  /* 0x000000081a1a7c10 */ /* 0x010fe2000ffde0ff */
[----:B------:R-:W-:Y:S01]  /*3670*/  FFMA R49, R49, R14, R38 ;  /* 0x0000000e31317223 */ /* 0x000fe20000000026 */
[----:B------:R-:W-:Y:S01]  /*3680*/  IMAD.X R29, R35, 0x1, R6, P5 ;  /* 0x00000001231d7824 */ /* 0x000fe200028e0606 */
[----:B------:R-:W-:Y:S02]  /*3690*/  ISETP.GT.AND P0, PT, R4, 0x38, PT ;  /* 0x000000380400780c */ /* 0x000fe40003f04270 */
[----:B------:R-:W-:Y:S02]  /*36a0*/  IADD3 R38, P5, R32, R21, RZ ;  /* 0x0000001520267210 */ /* 0x000fe40007fbe0ff */
[----:B------:R2:W-:Y:S01]  /*36b0*/  @P2 STG.E desc[UR18][R28.64], R49 ;  /* 0x000000311c002986 */ /* 0x0005e2000c101912 */
[----:B------:R-:W-:-:S03]  /*36c0*/  IADD3.X R27, R27, UR9, RZ, P6, !PT ;  /* 0x000000091b1b7c10 */ /* 0x000fc6000b7fe4ff */
[----:B------:R-:W-:Y:S07]  /*36d0*/  @!P4 BRA `(.L_x_79) ;  /* 0x000000000004c947 */ /* 0x000fee0003800000 */
[----:B------:R4:W5:Y:S02]  /*36e0*/  LDG.E.LTC128B R72, desc[UR18][R26.64] ;  /* 0x000000121a487981 */ /* 0x000964000c1e1920 */
.L_x_79:
[----:B------:R-:W-:Y:S05]  /*36f0*/  BSYNC B1 ;  /* 0x0000000000017941 */ /* 0x000fea0003800000 */
.L_x_78:
[----:B0----5:R-:W-:Y:S01]  /*3700*/  FMUL R23, R72, R15 ;  /* 0x0000000f48177220 */ /* 0x021fe20000400000 */
[----:B------:R-:W-:Y:S01]  /*3710*/  IMAD.X R39, R33, 0x1, R5, P5 ;  /* 0x0000000121277824 */ /* 0x000fe200028e0605 */
[----:B------:R-:W-:Y:S01]  /*3720*/  ISETP.GT.AND P1, PT, R70, 0x8, P1 ;  /* 0x000000084600780c */ /* 0x000fe20000f24270 */
[----:B------:R-:W-:Y:S01]  /*3730*/  BSSY B1, `(.L_x_80) ;  /* 0x0000008000017945 */ /* 0x000fe20003800000 */
[----:B------:R-:W-:Y:S01]  /*3740*/  FFMA R23, R50, R14, R23 ;  /* 0x0000000e32177223 */ /* 0x000fe20000000017 */
[----:B---3--:R-:W-:Y:S02]  /*3750*/  IADD3 R24, P5, R24, UR8, RZ ;  /* 0x0000000818187c10 */ /* 0x008fe4000ffbe0ff */
[----:B------:R-:W-:Y:S02]  /*3760*/  ISETP.GT.AND P2, PT, R4, 0x39, PT ;  /* 0x000000390400780c */ /* 0x000fe40003f44270 */
[----:B------:R0:W-:Y:S01]  /*3770*/  @P4 STG.E desc[UR18][R38.64], R23 ;  /* 0x0000001726004986 */ /* 0x0001e2000c101912 */
[----:B------:R-:W-:-:S05]  /*3780*/  IADD3.X R25, R25, UR9, RZ, P5, !PT ;  /* 0x0000000919197c10 */ /* 0x000fca000affe4ff */
[----:B------:R-:W-:Y:S05]  /*3790*/  @!P1 BRA `(.L_x_81) ;  /* 0x0000000000049947 */ /* 0x000fea0003800000 */
[----:B------:R3:W5:Y:S02]  /*37a0*/  LDG.E.LTC128B R72, desc[UR18][R24.64] ;  /* 0x0000001218487981 */ /* 0x000764000c1e1920 */
.L_x_81:
[----:B------:R-:W-:Y:S05]  /*37b0*/  BSYNC B1 ;  /* 0x0000000000017941 */ /* 0x000fea0003800000 */
.L_x_80:
[----:B---3--:R-:W-:Y:S01]  /*37c0*/  IADD3 R24, P6, R34, R21, RZ ;  /* 0x0000001522187210 */ /* 0x008fe20007fde0ff */
[----:B-----5:R-:W-:Y:S01]  /*37d0*/  FMUL R4, R72, R15 ;  /* 0x0000000f48047220 */ /* 0x020fe20000400000 */
[----:B------:R-:W-:Y:S01]  /*37e0*/  ISETP.GT.AND P4, PT, R70, RZ, P0 ;  /* 0x000000ff4600720c */ /* 0x000fe20000784270 */
[----:B------:R-:W-:Y:S01]  /*37f0*/  BSSY B1, `(.L_x_82) ;  /* 0x0000009000017945 */ /* 0x000fe20003800000 */
[----:B----4-:R-:W-:Y:S01]  /*3800*/  IADD3 R26, P5, R36, R22, RZ ;  /* 0x00000016241a7210 */ /* 0x010fe20007fbe0ff */
[----:B------:R-:W-:Y:S02]  /*3810*/  IMAD.X R25, R35, 0x1, R5, P6 ;  /* 0x0000000123197824 */ /* 0x000fe400030e0605 */
[----:B------:R-:W-:-:S05]  /*3820*/  FFMA R51, R51, R14, R4 ;  /* 0x0000000e33337223 */ /* 0x000fca0000000004 */
[----:B------:R3:W-:Y:S03]  /*3830*/  @P1 STG.E desc[UR18][R24.64], R51 ;  /* 0x0000003318001986 */ /* 0x0007e6000c101912 */
[----:B------:R-:W-:Y:S05]  /*3840*/  @!P4 BRA `(.L_x_83) ;  /* 0x00000000000cc947 */ /* 0x000fea0003800000 */
[----:B---3--:R-:W-:-:S04]  /*3850*/  IADD3 R24, P1, R30, UR10, RZ ;  /* 0x0000000a1e187c10 */ /* 0x008fc8000ff3e0ff */
[----:B------:R-:W-:-:S05]  /*3860*/  IADD3.X R25, R31, UR11, RZ, P1, !PT ;  /* 0x0000000b1f197c10 */ /* 0x000fca0008ffe4ff */
[----:B------:R4:W5:Y:S04]  /*3870*/  LDG.E.LTC128B R72, desc[UR18][R24.64] ;  /* 0x0000001218487981 */ /* 0x000968000c1e1920 */
.L_x_83:
[----:B------:R-:W-:Y:S05]  /*3880*/  BSYNC B1 ;  /* 0x0000000000017941 */ /* 0x000fea0003800000 */
.L_x_82:
[----:B0----5:R-:W-:Y:S01]  /*3890*/  FMUL R23, R72, R15 ;  /* 0x0000000f48177220 */ /* 0x021fe20000400000 */
[----:B------:R-:W-:Y:S01]  /*38a0*/  IMAD.X R27, R37, 0x1, R6, P5 ;  /* 0x00000001251b7824 */ /* 0x000fe200028e0606 */
[----:B------:R-:W-:Y:S01]  /*38b0*/  ISETP.GT.AND P1, PT, R70, RZ, P2 ;  /* 0x000000ff4600720c */ /* 0x000fe20001724270 */
[----:B------:R-:W-:Y:S01]  /*38c0*/  BSSY B1, `(.L_x_84) ;  /* 0x0000008000017945 */ /* 0x000fe20003800000 */
[----:B---34-:R-:W-:Y:S01]  /*38d0*/  FFMA R25, R52, R14, R23 ;  /* 0x0000000e34197223 */ /* 0x018fe20000000017 */
[----:B------:R-:W-:Y:S02]  /*38e0*/  IADD3 R24, P5, R28, R22, RZ ;  /* 0x000000161c187210 */ /* 0x000fe40007fbe0ff */
[----:B------:R-:W-:Y:S02]  /*38f0*/  IADD3 R22, P6, R40, UR10, RZ ;  /* 0x0000000a28167c10 */ /* 0x000fe4000ffde0ff */
[----:B------:R0:W-:Y:S02]  /*3900*/  @P4 STG.E desc[UR18][R26.64], R25 ;  /* 0x000000191a004986 */ /* 0x0001e4000c101912 */
[----:B------:R-:W-:-:S04]  /*3910*/  IADD3.X R23, R41, UR11, RZ, P6, !PT ;  /* 0x0000000b29177c10 */ /* 0x000fc8000b7fe4ff */
[----:B------:R-:W-:Y:S05]  /*3920*/  @!P1 BRA `(.L_x_85) ;  /* 0x0000000000049947 */ /* 0x000fea0003800000 */
[----:B------:R3:W5:Y:S02]  /*3930*/  LDG.E.LTC128B R72, desc[UR18][R22.64] ;  /* 0x0000001216487981 */ /* 0x000764000c1e1920 */
.L_x_85:
[----:B------:R-:W-:Y:S05]  /*3940*/  BSYNC B1 ;  /* 0x0000000000017941 */ /* 0x000fea0003800000 */
.L_x_84:
[----:B-----5:R-:W-:Y:S01]  /*3950*/  FMUL R4, R72, R15 ;  /* 0x0000000f48047220 */ /* 0x020fe20000400000 */
[----:B0-----:R-:W-:Y:S01]  /*3960*/  IMAD.X R25, R29, 0x1, R6, P5 ;  /* 0x000000011d197824 */ /* 0x001fe200028e0606 */
[----:B------:R-:W-:Y:S01]  /*3970*/  ISETP.GT.AND P0, PT, R70, 0x8, P0 ;  /* 0x000000084600780c */ /* 0x000fe20000704270 */
        /* <DEDUP_REMOVED lines=8> */
.L_x_87:
[----:B------:R-:W-:Y:S05]  /*3a00*/  BSYNC B1 ;  /* 0x0000000000017941 */ /* 0x000fea0003800000 */
.L_x_86:
[----:B------:R-:W-:Y:S01]  /*3a10*/  ISETP.GT.AND P2, PT, R70, 0x8, P2 ;  /* 0x000000084600780c */ /* 0x000fe20001744270 */
[----:B---3-5:R-:W-:Y:S01]  /*3a20*/  FMUL R23, R72, R15 ;  /* 0x0000000f48177220 */ /* 0x028fe20000400000 */
[----:B------:R-:W-:Y:S01]  /*3a30*/  IMAD.X R27, R37, 0x1, R5, P5 ;  /* 0x00000001251b7824 */ /* 0x000fe200028e0605 */
[----:B------:R-:W-:Y:S02]  /*3a40*/  BSSY B1, `(.L_x_88) ;  /* 0x0000007000017945 */ /* 0x000fe40003800000 */
[----:B0-----:R-:W-:-:S05]  /*3a50*/  FFMA R25, R54, R14, R23 ;  /* 0x0000000e36197223 */ /* 0x001fca0000000017 */
[----:B------:R0:W-:Y:S01]  /*3a60*/  @P0 STG.E desc[UR18][R26.64], R25 ;  /* 0x000000191a000986 */ /* 0x0001e2000c101912 */
[----:B------:R-:W-:-:S04]  /*3a70*/  IADD3 R22, P0, R40, UR8, RZ ;  /* 0x0000000828167c10 */ /* 0x000fc8000ff1e0ff */
[----:B------:R-:W-:Y:S01]  /*3a80*/  IADD3.X R23, R41, UR9, RZ, P0, !PT ;  /* 0x0000000929177c10 */ /* 0x000fe200087fe4ff */
[----:B------:R-:W-:Y:S08]  /*3a90*/  @!P2 BRA `(.L_x_89) ;  /* 0x000000000004a947 */ /* 0x000ff00003800000 */
[----:B------:R3:W5:Y:S02]  /*3aa0*/  LDG.E.LTC128B R72, desc[UR18][R22.64] ;  /* 0x0000001216487981 */ /* 0x000764000c1e1920 */
.L_x_89:
[----:B------:R-:W-:Y:S05]  /*3ab0*/  BSYNC B1 ;  /* 0x0000000000017941 */ /* 0x000fea0003800000 */
.L_x_88:
[----:B------:R-:W-:Y:S05]  /*3ac0*/  @!P2 BRA `(.L_x_90) ;  /* 0x0000000800d4a947 */ /* 0x000fea0003800000 */
[----:B------:R-:W-:Y:S01]  /*3ad0*/  IADD3 R4, P0, R28, R21, RZ ;  /* 0x000000151c047210 */ /* 0x000fe20007f1e0ff */
[----:B-----5:R-:W-:-:S04]  /*3ae0*/  FMUL R72, R72, R15 ;  /* 0x0000000f48487220 */ /* 0x020fc80000400000 */
[----:B------:R-:W-:Y:S02]  /*3af0*/  IMAD.X R5, R29, 0x1, R5, P0 ;  /* 0x000000011d057824 */ /* 0x000fe400000e0605 */
[----:B------:R-:W-:-:S05]  /*3b00*/  FFMA R55, R55, R14, R72 ;  /* 0x0000000e37377223 */ /* 0x000fca0000000048 */
[----:B------:R4:W-:Y:S01]  /*3b10*/  STG.E desc[UR18][R4.64], R55 ;  /* 0x0000003704007986 */ /* 0x0009e2000c101912 */
[----:B------:R-:W-:Y:S05]  /*3b20*/  BRA `(.L_x_90) ;  /* 0x0000000800bc7947 */ /* 0x000fea0003800000 */
.L_x_31:
[----:B------:R-:W-:Y:S01]  /*3b30*/  ULDC.64 UR8, c[0x0][0x6c0] ;  /* 0x0001b00000087ab9 */ /* 0x000fe20000000a00 */
[----:B------:R-:W-:Y:S01]  /*3b40*/  ISETP.GT.AND P2, PT, R4, 0x1, PT ;  /* 0x000000010400780c */ /* 0x000fe20003f44270 */
[-C--:B--2---:R-:W-:Y:S01]  /*3b50*/  FMUL R5, R24, R14.reuse ;  /* 0x0000000e18057220 */ /* 0x084fe20000400000 */
[----:B------:R-:W-:Y:S01]  /*3b60*/  LEA R22, P0, R72, UR8, 0x2 ;  /* 0x0000000848167c11 */ /* 0x000fe2000f8010ff */
[-C--:B------:R-:W-:Y:S01]  /*3b70*/  FMUL R21, R25, R14.reuse ;  /* 0x0000000e19157220 */ /* 0x080fe20000400000 */
[----:B------:R-:W-:Y:S01]  /*3b80*/  ISETP.GT.AND P4, PT, R70, RZ, P2 ;  /* 0x000000ff4600720c */ /* 0x000fe20001784270 */
[----:B------:R-:W-:Y:S01]  /*3b90*/  IMAD.SHL.U32 R63, R74, 0x20, RZ ;  /* 0x000000204a3f7824 */ /* 0x000fe200078e00ff */
[----:B------:R-:W-:Y:S01]  /*3ba0*/  LEA.HI.X R23, R72, UR9, R61, 0x2, P0 ;  /* 0x0000000948177c11 */ /* 0x000fe200080f143d */
[-C--:B------:R-:W-:Y:S01]  /*3bb0*/  FMUL R57, R26, R14.reuse ;  /* 0x0000000e1a397220 */ /* 0x080fe20000400000 */
[----:B------:R-:W-:Y:S01]  /*3bc0*/  ISETP.GT.AND P1, PT, R70, 0x8, P1 ;  /* 0x000000084600780c */ /* 0x000fe20000f24270 */
[----:B------:R-:W-:Y:S01]  /*3bd0*/  FMUL R59, R28, R14 ;  /* 0x0000000e1c3b7220 */ /* 0x000fe20000400000 */
[----:B------:R-:W-:Y:S01]  /*3be0*/  ISETP.GT.AND P0, PT, R4, 0x8, PT ;  /* 0x000000080400780c */ /* 0x000fe20003f04270 */
[----:B------:R0:W-:Y:S01]  /*3bf0*/  @P5 STG.E desc[UR18][R22.64], R5 ;  /* 0x0000000516005986 */ /* 0x0001e2000c101912 */
[----:B------:R-:W-:Y:S01]  /*3c00*/  LEA R24, P5, R74, R22, 0x2 ;  /* 0x000000164a187211 */ /* 0x000fe200078a10ff */
[-C--:B------:R-:W-:Y:S01]  /*3c10*/  FMUL R35, R35, R14.reuse ;  /* 0x0000000e23237220 */ /* 0x080fe20000400000 */
[----:B------:R-:W-:Y:S01]  /*3c20*/  ISETP.GT.AND P2, PT, R70, 0x8, P2 ;  /* 0x000000084600780c */ /* 0x000fe20001744270 */
[-C--:B------:R-:W-:Y:S01]  /*3c30*/  FMUL R37, R37, R14.reuse ;  /* 0x0000000e25257220 */ /* 0x080fe20000400000 */
[C-C-:B------:R-:W-:Y:S01]  /*3c40*/  LEA.HI.X R25, R74.reuse, R23, R75.reuse, 0x2, P5 ;  /* 0x000000174a197211 */ /* 0x140fe200028f144b */
[-C--:B------:R-:W-:Y:S01]  /*3c50*/  FMUL R39, R39, R14.reuse ;  /* 0x0000000e27277220 */ /* 0x080fe20000400000 */
[----:B------:R-:W-:Y:S01]  /*3c60*/  SHF.L.U64.HI R61, R74, 0x5, R75 ;  /* 0x000000054a3d7819 */ /* 0x000fe2000001024b */
[----:B------:R-:W-:Y:S01]  /*3c70*/  FMUL R41, R41, R14 ;  /* 0x0000000e29297220 */ /* 0x000fe20000400000 */
[----:B------:R-:W-:Y:S01]  /*3c80*/  ISETP.GT.AND P5, PT, R70, RZ, P0 ;  /* 0x000000ff4600720c */ /* 0x000fe200007a4270 */
[----:B------:R1:W-:Y:S01]  /*3c90*/  @P4 STG.E desc[UR18][R24.64], R21 ;  /* 0x0000001518004986 */ /* 0x0003e2000c101912 */
[----:B------:R-:W-:Y:S01]  /*3ca0*/  IADD3 R26, P4, R63, R22, RZ ;  /* 0x000000163f1a7210 */ /* 0x000fe20007f9e0ff */
[----:B0-----:R-:W-:Y:S01]  /*3cb0*/  FMUL R5, R27, R14 ;  /* 0x0000000e1b057220 */ /* 0x001fe20000400000 */
[----:B------:R-:W-:Y:S01]  /*3cc0*/  IADD3 R28, P6, R63, R24, RZ ;  /* 0x000000183f1c7210 */ /* 0x000fe20007fde0ff */
[----:B------:R0:W-:Y:S01]  /*3cd0*/  @P1 STG.E desc[UR18][R22.64+0x20], R57 ;  /* 0x0000203916001986 */ /* 0x0001e2000c101912 */
[----:B------:R-:W-:Y:S01]  /*3ce0*/  ISETP.GT.AND P1, PT, R4, 0x9, PT ;  /* 0x000000090400780c */ /* 0x000fe20003f24270 */
[----:B------:R-:W-:Y:S01]  /*3cf0*/  IMAD.X R27, R61, 0x1, R23, P4 ;  /* 0x000000013d1b7824 */ /* 0x000fe200020e0617 */
[C---:B------:R-:W-:Y:S01]  /*3d00*/  ISETP.GT.AND P0, PT, R70.reuse, 0x8, P0 ;  /* 0x000000084600780c */ /* 0x040fe20000704270 */
[----:B------:R2:W-:Y:S01]  /*3d10*/  @P2 STG.E desc[UR18][R24.64+0x20], R5 ;  /* 0x0000200518002986 */ /* 0x0005e2000c101912 */
[C---:B------:R-:W-:Y:S01]  /*3d20*/  ISETP.GT.AND P4, PT, R70.reuse, RZ, P1 ;  /* 0x000000ff4600720c */ /* 0x040fe20000f84270 */
[-C--:B------:R-:W-:Y:S01]  /*3d30*/  FMUL R43, R43, R14.reuse ;  /* 0x0000000e2b2b7220 */ /* 0x080fe20000400000 */
[----:B------:R-:W-:Y:S01]  /*3d40*/  IADD3 R65, P2, R63, 0x20, RZ ;  /* 0x000000203f417810 */ /* 0x000fe20007f5e0ff */
[----:B------:R3:W-:Y:S01]  /*3d50*/  @P5 STG.E desc[UR18][R26.64], R59 ;  /* 0x0000003b1a005986 */ /* 0x0007e2000c101912 */
[----:B-1----:R-:W-:Y:S01]  /*3d60*/  FMUL R21, R29, R14 ;  /* 0x0000000e1d157220 */ /* 0x002fe20000400000 */
[----:B------:R-:W-:Y:S01]  /*3d70*/  IMAD.X R29, R61, 0x1, R25, P6 ;  /* 0x000000013d1d7824 */ /* 0x000fe200030e0619 */
[----:B------:R-:W-:Y:S01]  /*3d80*/  ISETP.GT.AND P1, PT, R70, 0x8, P1 ;  /* 0x000000084600780c */ /* 0x000fe20000f24270 */
[----:B------:R-:W-:Y:S01]  /*3d90*/  IMAD.X R67, RZ, RZ, R61, P2 ;  /* 0x000000ffff437224 */ /* 0x000fe200010e063d */
[----:B0-----:R-:W-:Y:S01]  /*3da0*/  IADD3 R22, P5, R65, R22, RZ ;  /* 0x0000001641167210 */ /* 0x001fe20007fbe0ff */
[-C--:B------:R-:W-:Y:S01]  /*3db0*/  FMUL R57, R30, R14.reuse ;  /* 0x0000000e1e397220 */ /* 0x080fe20000400000 */
[----:B------:R-:W-:Y:S01]  /*3dc0*/  ISETP.GT.AND P2, PT, R4, 0x10, PT ;  /* 0x000000100400780c */ /* 0x000fe20003f44270 */
[----:B--2---:R-:W-:Y:S01]  /*3dd0*/  FMUL R5, R31, R14 ;  /* 0x0000000e1f057220 */ /* 0x004fe20000400000 */
[----:B------:R-:W-:Y:S01]  /*3de0*/  IADD3 R30, P6, R63, R26, RZ ;  /* 0x0000001a3f1e7210 */ /* 0x000fe20007fde0ff */
[----:B------:R-:W-:Y:S01]  /*3df0*/  IMAD.X R23, R67, 0x1, R23, P5 ;  /* 0x0000000143177824 */ /* 0x000fe200028e0617 */
[----:B------:R0:W-:Y:S01]  /*3e00*/  @P4 STG.E desc[UR18][R28.64], R21 ;  /* 0x000000151c004986 */ /* 0x0001e2000c101912 */
[----:B------:R-:W-:Y:S01]  /*3e10*/  IADD3 R24, P4, R65, R24, RZ ;  /* 0x0000001841187210 */ /* 0x000fe20007f9e0ff */
[----:B---3--:R-:W-:Y:S01]  /*3e20*/  FMUL R59, R32, R14 ;  /* 0x0000000e203b7220 */ /* 0x008fe20000400000 */
[----:B------:R-:W-:Y:S01]  /*3e30*/  ISETP.GT.AND P5, PT, R70, RZ, P2 ;  /* 0x000000ff4600720c */ /* 0x000fe200017a4270 */
[----:B------:R1:W-:Y:S01]  /*3e40*/  @P0 STG.E desc[UR18][R22.64], R57 ;  /* 0x0000003916000986 */ /* 0x0003e2000c101912 */
[----:B------:R-:W-:Y:S01]  /*3e50*/  ISETP.GT.AND P0, PT, R4, 0x11, PT ;  /* 0x000000110400780c */ /* 0x000fe20003f04270 */
[----:B------:R-:W-:-:S02]  /*3e60*/  IMAD.X R25, R67, 0x1, R25, P4 ;  /* 0x0000000143197824 */ /* 0x000fc400020e0619 */
[-C--:B------:R-:W-:Y:S01]  /*3e70*/  FMUL R45, R45, R14.reuse ;  /* 0x0000000e2d2d7220 */ /* 0x080fe20000400000 */
[----:B------:R-:W-:Y:S01]  /*3e80*/  IMAD.X R31, R61, 0x1, R27, P6 ;  /* 0x000000013d1f7824 */ /* 0x000fe200030e061b */
[C---:B------:R-:W-:Y:S01]  /*3e90*/  ISETP.GT.AND P4, PT, R70.reuse, RZ, P0 ;  /* 0x000000ff4600720c */ /* 0x040fe20000784270 */
[-C--:B------:R-:W-:Y:S01]  /*3ea0*/  FMUL R47, R47, R14.reuse ;  /* 0x0000000e2f2f7220 */ /* 0x080fe20000400000 */
[----:B------:R2:W-:Y:S01]  /*3eb0*/  @P1 STG.E desc[UR18][R24.64], R5 ;  /* 0x0000000518001986 */ /* 0x0005e2000c101912 */
[----:B------:R-:W-:Y:S01]  /*3ec0*/  ISETP.GT.AND P1, PT, R70, 0x8, P2 ;  /* 0x000000084600780c */ /* 0x000fe20001724270 */
[----:B0-----:R-:W-:Y:S01]  /*3ed0*/  FMUL R21, R33, R14 ;  /* 0x0000000e21157220 */ /* 0x001fe20000400000 */
[----:B------:R-:W-:Y:S01]  /*3ee0*/  IADD3 R32, P2, R63, R28, RZ ;  /* 0x0000001c3f207210 */ /* 0x000fe20007f5e0ff */
[----:B------:R-:W-:Y:S01]  /*3ef0*/  FMUL R49, R49, R14 ;  /* 0x0000000e31317220 */ /* 0x000fe20000400000 */
[----:B------:R-:W-:Y:S01]  /*3f00*/  @P5 STG.E desc[UR18][R30.64], R59 ;  /* 0x0000003b1e005986 */ /* 0x000fe2000c101912 */
[----:B-1----:R-:W-:Y:S01]  /*3f10*/  IADD3 R22, P5, R65, R26, RZ ;  /* 0x0000001a41167210 */ /* 0x002fe20007fbe0ff */
[-C--:B------:R-:W-:Y:S01]  /*3f20*/  FMUL R57, R34, R14.reuse ;  /* 0x0000000e22397220 */ /* 0x080fe20000400000 */
[----:B------:R-:W-:Y:S01]  /*3f30*/  IMAD.X R33, R61, 0x1, R29, P2 ;  /* 0x000000013d217824 */ /* 0x000fe200010e061d */
[----:B------:R-:W-:Y:S01]  /*3f40*/  ISETP.GT.AND P2, PT, R4, 0x18, PT ;  /* 0x000000180400780c */ /* 0x000fe20003f44270 */
[-C--:B------:R-:W-:Y:S01]  /*3f50*/  FMUL R51, R51, R14.reuse ;  /* 0x0000000e33337220 */ /* 0x080fe20000400000 */
[C---:B------:R-:W-:Y:S01]  /*3f60*/  ISETP.GT.AND P0, PT, R70.reuse, 0x8, P0 ;  /* 0x000000084600780c */ /* 0x040fe20000704270 */
[----:B------:R-:W-:Y:S01]  /*3f70*/  IMAD.X R23, R67, 0x1, R27, P5 ;  /* 0x0000000143177824 */ /* 0x000fe200028e061b */
[----:B------:R0:W-:Y:S01]  /*3f80*/  @P4 STG.E desc[UR18][R32.64], R21 ;  /* 0x0000001520004986 */ /* 0x0001e2000c101912 */
[----:B------:R-:W-:Y:S01]  /*3f90*/  ISETP.GT.AND P5, PT, R70, RZ, P2 ;  /* 0x000000ff4600720c */ /* 0x000fe200017a4270 */
[----:B--2---:R-:W-:Y:S01]  /*3fa0*/  FMUL R5, R36, R14 ;  /* 0x0000000e24057220 */ /* 0x004fe20000400000 */
[----:B------:R-:W-:Y:S01]  /*3fb0*/  IADD3 R24, P4, R65, R28, RZ ;  /* 0x0000001c41187210 */ /* 0x000fe20007f9e0ff */
[----:B------:R1:W-:Y:S01]  /*3fc0*/  @P1 STG.E desc[UR18][R22.64], R57 ;  /* 0x0000003916001986 */ /* 0x0003e2000c101912 */
[----:B------:R-:W-:Y:S01]  /*3fd0*/  IADD3 R26, P6, R63, R30, RZ ;  /* 0x0000001e3f1a7210 */ /* 0x000fe20007fde0ff */
[-C--:B------:R-:W-:Y:S01]  /*3fe0*/  FMUL R53, R53, R14.reuse ;  /* 0x0000000e35357220 */ /* 0x080fe20000400000 */
[----:B------:R-:W-:Y:S01]  /*3ff0*/  ISETP.GT.AND P1, PT, R4, 0x19, PT ;  /* 0x000000190400780c */ /* 0x000fe20003f24270 */
[----:B------:R-:W-:Y:S01]  /*4000*/  IMAD.X R25, R67, 0x1, R29, P4 ;  /* 0x0000000143197824 */ /* 0x000fe200020e061d */
[C---:B------:R-:W-:Y:S01]  /*4010*/  ISETP.GT.AND P2, PT, R70.reuse, 0x8, P2 ;  /* 0x000000084600780c */ /* 0x040fe20001744270 */
[----:B------:R-:W-:Y:S01]  /*4020*/  IMAD.X R27, R61, 0x1, R31, P6 ;  /* 0x000000013d1b7824 */ /* 0x000fe200030e061f */
[----:B------:R-:W-:Y:S01]  /*4030*/  ISETP.GT.AND P4, PT, R70, RZ, P1 ;  /* 0x000000ff4600720c */ /* 0x000fe20000f84270 */
[----:B0-----:R-:W-:Y:S01]  /*4040*/  FMUL R21, R38, R14 ;  /* 0x0000000e26157220 */ /* 0x001fe20000400000 */
[----:B------:R0:W-:Y:S01]  /*4050*/  @P0 STG.E desc[UR18][R24.64], R35 ;  /* 0x0000002318000986 */ /* 0x0001e2000c101912 */
[----:B------:R-:W-:Y:S01]  /*4060*/  IADD3 R28, P0, R63, R32, RZ ;  /* 0x000000203f1c7210 */ /* 0x000fe20007f1e0ff */
[----:B------:R-:W-:Y:S01]  /*4070*/  FMUL R55, R55, R14 ;  /* 0x0000000e37377220 */ /* 0x000fe20000400000 */
[----:B------:R-:W-:Y:S01]  /*4080*/  ISETP.GT.AND P1, PT, R70, 0x8, P1 ;  /* 0x000000084600780c */ /* 0x000fe20000f24270 */
[----:B------:R2:W-:Y:S01]  /*4090*/  @P5 STG.E desc[UR18][R26.64], R5 ;  /* 0x000000051a005986 */ /* 0x0005e2000c101912 */
[----:B-1----:R-:W-:Y:S01]  /*40a0*/  IADD3 R22, P5, R65, R30, RZ ;  /* 0x0000001e41167210 */ /* 0x002fe20007fbe0ff */
[----:B------:R-:W-:Y:S01]  /*40b0*/  IMAD.X R29, R61, 0x1, R33, P0 ;  /* 0x000000013d1d7824 */ /* 0x000fe200000e0621 */
[----:B------:R-:W-:-:S02]  /*40c0*/  ISETP.GT.AND P0, PT, R4, 0x20, PT ;  /* 0x000000200400780c */ /* 0x000fc40003f04270 */
[----:B------:R-:W-:Y:S01]  /*40d0*/  IADD3 R30, P6, R63, R26, RZ ;  /* 0x0000001a3f1e7210 */ /* 0x000fe20007fde0ff */
[----:B------:R-:W-:Y:S01]  /*40e0*/  IMAD.X R23, R67, 0x1, R31, P5 ;  /* 0x0000000143177824 */ /* 0x000fe200028e061f */
[----:B------:R-:W-:Y:S01]  /*40f0*/  @P4 STG.E desc[UR18][R28.64], R37 ;  /* 0x000000251c004986 */ /* 0x000fe2000c101912 */
[----:B0-----:R-:W-:Y:S01]  /*4100*/  IADD3 R24, P5, R65, R32, RZ ;  /* 0x0000002041187210 */ /* 0x001fe20007fbe0ff */
[-C--:B------:R-:W-:Y:S01]  /*4110*/  FMUL R35, R48, R14.reuse ;  /* 0x0000000e30237220 */ /* 0x080fe20000400000 */
[----:B------:R-:W-:Y:S01]  /*4120*/  ISETP.GT.AND P4, PT, R70, RZ, P0 ;  /* 0x000000ff4600720c */ /* 0x000fe20000784270 */
[----:B------:R0:W-:Y:S01]  /*4130*/  @P2 STG.E desc[UR18][R22.64], R21 ;  /* 0x0000001516002986 */ /* 0x0001e2000c101912 */
[----:B------:R-:W-:Y:S01]  /*4140*/  ISETP.GT.AND P2, PT, R4, 0x21, PT ;  /* 0x000000210400780c */ /* 0x000fe20003f44270 */
[----:B------:R-:W-:Y:S02]  /*4150*/  IMAD.X R25, R67, 0x1, R33, P5 ;  /* 0x0000000143197824 */ /* 0x000fe400028e0621 */
[----:B--2---:R-:W-:Y:S01]  /*4160*/  FMUL R5, R40, R14 ;  /* 0x0000000e28057220 */ /* 0x004fe20000400000 */
[----:B------:R-:W-:Y:S01]  /*4170*/  IMAD.X R31, R61, 0x1, R27, P6 ;  /* 0x000000013d1f7824 */ /* 0x000fe200030e061b */
[----:B------:R-:W-:Y:S01]  /*4180*/  ISETP.GT.AND P5, PT, R70, RZ, P2 ;  /* 0x000000ff4600720c */ /* 0x000fe200017a4270 */
[----:B------:R1:W-:Y:S01]  /*4190*/  @P1 STG.E desc[UR18][R24.64], R39 ;  /* 0x0000002718001986 */ /* 0x0003e2000c101912 */
[----:B------:R-:W-:-:S02]  /*41a0*/  IADD3 R32, P1, R63, R28, RZ ;  /* 0x0000001c3f207210 */ /* 0x000fc40007f3e0ff */
[C---:B------:R-:W-:Y:S02]  /*41b0*/  ISETP.GT.AND P0, PT, R70.reuse, 0x8, P0 ;  /* 0x000000084600780c */ /* 0x040fe40000704270 */
[----:B------:R2:W-:Y:S01]  /*41c0*/  @P4 STG.E desc[UR18][R30.64], R5 ;  /* 0x000000051e004986 */ /* 0x0005e2000c101912 */
[----:B0-----:R-:W-:Y:S01]  /*41d0*/  IADD3 R22, P4, R65, R26, RZ ;  /* 0x0000001a41167210 */ /* 0x001fe20007f9e0ff */
[----:B------:R-:W-:Y:S01]  /*41e0*/  IMAD.X R33, R61, 0x1, R29, P1 ;  /* 0x000000013d217824 */ /* 0x000fe200008e061d */
[----:B------:R-:W-:Y:S01]  /*41f0*/  ISETP.GT.AND P2, PT, R70, 0x8, P2 ;  /* 0x000000084600780c */ /* 0x000fe20001744270 */
[----:B------:R-:W-:Y:S01]  /*4200*/  FMUL R21, R42, R14 ;  /* 0x0000000e2a157220 */ /* 0x000fe20000400000 */
[----:B------:R-:W-:Y:S01]  /*4210*/  ISETP.GT.AND P1, PT, R4, 0x28, PT ;  /* 0x000000280400780c */ /* 0x000fe20003f24270 */
[----:B------:R-:W-:Y:S01]  /*4220*/  IMAD.X R23, R67, 0x1, R27, P4 ;  /* 0x0000000143177824 */ /* 0x000fe200020e061b */
[----:B------:R-:W-:Y:S01]  /*4230*/  @P5 STG.E desc[UR18][R32.64], R41 ;  /* 0x0000002920005986 */ /* 0x000fe2000c101912 */
[----:B-1----:R-:W-:-:S02]  /*4240*/  IADD3 R24, P5, R65, R28, RZ ;  /* 0x0000001c41187210 */ /* 0x002fc40007fbe0ff */
[----:B------:R-:W-:Y:S01]  /*4250*/  ISETP.GT.AND P4, PT, R70, RZ, P1 ;  /* 0x000000ff4600720c */ /* 0x000fe20000f84270 */
[----:B------:R0:W-:Y:S01]  /*4260*/  @P0 STG.E desc[UR18][R22.64], R21 ;  /* 0x0000001516000986 */ /* 0x0001e2000c101912 */
[----:B------:R-:W-:Y:S01]  /*4270*/  ISETP.GT.AND P0, PT, R4, 0x29, PT ;  /* 0x000000290400780c */ /* 0x000fe20003f04270 */
[----:B------:R-:W-:Y:S01]  /*4280*/  IMAD.X R25, R67, 0x1, R29, P5 ;  /* 0x0000000143197824 */ /* 0x000fe200028e061d */
[----:B------:R-:W-:Y:S01]  /*4290*/  IADD3 R26, P6, R63, R30, RZ ;  /* 0x0000001e3f1a7210 */ /* 0x000fe20007fde0ff */
[----:B--2---:R-:W-:Y:S01]  /*42a0*/  FMUL R5, R44, R14 ;  /* 0x0000000e2c057220 */ /* 0x004fe20000400000 */
[----:B------:R-:W-:Y:S02]  /*42b0*/  ISETP.GT.AND P5, PT, R70, RZ, P0 ;  /* 0x000000ff4600720c */ /* 0x000fe400007a4270 */
[----:B------:R1:W-:Y:S01]  /*42c0*/  @P2 STG.E desc[UR18][R24.64], R43 ;  /* 0x0000002b18002986 */ /* 0x0003e2000c101912 */
[----:B------:R-:W-:Y:S01]  /*42d0*/  IMAD.X R27, R61, 0x1, R31, P6 ;  /* 0x000000013d1b7824 */ /* 0x000fe200030e061f */
[----:B------:R-:W-:-:S02]  /*42e0*/  IADD3 R28, P2, R63, R32, RZ ;  /* 0x000000203f1c7210 */ /* 0x000fc40007f5e0ff */
[----:B------:R-:W-:Y:S01]  /*42f0*/  ISETP.GT.AND P1, PT, R70, 0x8, P1 ;  /* 0x000000084600780c */ /* 0x000fe20000f24270 */
[----:B0-----:R-:W-:Y:S01]  /*4300*/  FMUL R21, R46, R14 ;  /* 0x0000000e2e157220 */ /* 0x001fe20000400000 */
[----:B------:R-:W-:Y:S01]  /*4310*/  @P4 STG.E desc[UR18][R26.64], R5 ;  /* 0x000000051a004986 */ /* 0x000fe2000c101912 */
[----:B------:R-:W-:Y:S01]  /*4320*/  IADD3 R22, P4, R65, R30, RZ ;  /* 0x0000001e41167210 */ /* 0x000fe20007f9e0ff */
[----:B------:R-:W-:Y:S01]  /*4330*/  IMAD.X R29, R61, 0x1, R33, P2 ;  /* 0x000000013d1d7824 */ /* 0x000fe200010e0621 */
[----:B------:R-:W-:Y:S02]  /*4340*/  ISETP.GT.AND P0, PT, R70, 0x8, P0 ;  /* 0x000000084600780c */ /* 0x000fe40000704270 */
[----:B------:R-:W-:Y:S01]  /*4350*/  ISETP.GT.AND P2, PT, R4, 0x30, PT ;  /* 0x000000300400780c */ /* 0x000fe20003f44270 */
[----:B------:R-:W-:Y:S01]  /*4360*/  IMAD.X R23, R67, 0x1, R31, P4 ;  /* 0x0000000143177824 */ /* 0x000fe200020e061f */
[----:B------:R-:W-:Y:S01]  /*4370*/  @P5 STG.E desc[UR18][R28.64], R45 ;  /* 0x0000002d1c005986 */ /* 0x000fe2000c101912 */
[----:B-1----:R-:W-:-:S02]  /*4380*/  IADD3 R24, P5, R65, R32, RZ ;  /* 0x0000002041187210 */ /* 0x002fc40007fbe0ff */
[----:B------:R-:W-:Y:S01]  /*4390*/  ISETP.GT.AND P4, PT, R70, RZ, P2 ;  /* 0x000000ff4600720c */ /* 0x000fe20001784270 */
[----:B------:R0:W-:Y:S01]  /*43a0*/  @P1 STG.E desc[UR18][R22.64], R21 ;  /* 0x0000001516001986 */ /* 0x0001e2000c101912 */
[----:B------:R-:W-:Y:S01]  /*43b0*/  IADD3 R30, P6, R63, R26, RZ ;  /* 0x0000001a3f1e7210 */ /* 0x000fe20007fde0ff */
[----:B------:R-:W-:Y:S01]  /*43c0*/  IMAD.X R25, R67, 0x1, R33, P5 ;  /* 0x0000000143197824 */ /* 0x000fe200028e0621 */
[----:B------:R-:W-:-:S03]  /*43d0*/  ISETP.GT.AND P1, PT, R4, 0x31, PT ;  /* 0x000000310400780c */ /* 0x000fc60003f24270 */
[----:B------:R-:W-:Y:S01]  /*43e0*/  IMAD.X R31, R61, 0x1, R27, P6 ;  /* 0x000000013d1f7824 */ /* 0x000fe200030e061b */
[C---:B------:R-:W-:Y:S01]  /*43f0*/  ISETP.GT.AND P5, PT, R70.reuse, RZ, P1 ;  /* 0x000000ff4600720c */ /* 0x040fe20000fa4270 */
[----:B------:R1:W-:Y:S01]  /*4400*/  @P0 STG.E desc[UR18][R24.64], R47 ;  /* 0x0000002f18000986 */ /* 0x0003e2000c101912 */
[----:B------:R-:W-:Y:S02]  /*4410*/  ISETP.GT.AND P6, PT, R70, 0x8, P2 ;  /* 0x000000084600780c */ /* 0x000fe400017c4270 */
[----:B------:R-:W-:Y:S01]  /*4420*/  IADD3 R32, P0, R63, R28, RZ ;  /* 0x0000001c3f207210 */ /* 0x000fe20007f1e0ff */
[----:B------:R2:W-:Y:S01]  /*4430*/  @P4 STG.E desc[UR18][R30.64], R35 ;  /* 0x000000231e004986 */ /* 0x0005e2000c101912 */
[----:B0-----:R-:W-:Y:S01]  /*4440*/  IADD3 R22, P2, R65, R26, RZ ;  /* 0x0000001a41167210 */ /* 0x001fe20007f5e0ff */
[----:B------:R-:W-:Y:S01]  /*4450*/  FMUL R21, R50, R14 ;  /* 0x0000000e32157220 */ /* 0x000fe20000400000 */
[----:B------:R-:W-:Y:S01]  /*4460*/  ISETP.GT.AND P1, PT, R70, 0x8, P1 ;  /* 0x000000084600780c */ /* 0x000fe20000f24270 */
[----:B------:R-:W-:Y:S01]  /*4470*/  IMAD.X R33, R61, 0x1, R29, P0 ;  /* 0x000000013d217824 */ /* 0x000fe200000e061d */
[C---:B------:R-:W-:Y:S01]  /*4480*/  ISETP.GT.AND P0, PT, R4.reuse, 0x38, PT ;  /* 0x000000380400780c */ /* 0x040fe20003f04270 */
[----:B------:R-:W-:Y:S01]  /*4490*/  IMAD.X R23, R67, 0x1, R27, P2 ;  /* 0x0000000143177824 */ /* 0x000fe200010e061b */
[----:B------:R-:W-:-:S02]  /*44a0*/  ISETP.GT.AND P2, PT, R4, 0x39, PT ;  /* 0x000000390400780c */ /* 0x000fc40003f44270 */
[----:B------:R-:W-:Y:S01]  /*44b0*/  IADD3 R4, P4, R65, R28, RZ ;  /* 0x0000001c41047210 */ /* 0x000fe20007f9e0ff */
[----:B------:R-:W-:Y:S01]  /*44c0*/  @P5 STG.E desc[UR18][R32.64], R49 ;  /* 0x0000003120005986 */ /* 0x000fe2000c101912 */
[----:B-1----:R-:W-:-:S03]  /*44d0*/  IADD3 R24, P5, R63, R30, RZ ;  /* 0x0000001e3f187210 */ /* 0x002fc60007fbe0ff */
[----:B------:R-:W-:Y:S01]  /*44e0*/  IMAD.X R5, R67, 0x1, R29, P4 ;  /* 0x0000000143057824 */ /* 0x000fe200020e061d */
[----:B------:R-:W-:Y:S01]  /*44f0*/  IADD3 R28, P4, R65, R30, RZ ;  /* 0x0000001e411c7210 */ /* 0x000fe20007f9e0ff */
[----:B------:R0:W-:Y:S01]  /*4500*/  @P6 STG.E desc[UR18][R22.64], R21 ;  /* 0x0000001516006986 */ /* 0x0001e2000c101912 */
[--C-:B------:R-:W-:Y:S01]  /*4510*/  IMAD.X R25, R61, 0x1, R31.reuse, P5 ;  /* 0x000000013d197824 */ /* 0x100fe200028e061f */
[C---:B------:R-:W-:Y:S02]  /*4520*/  ISETP.GT.AND P6, PT, R70.reuse, RZ, P0 ;  /* 0x000000ff4600720c */ /* 0x040fe400007c4270 */
[----:B------:R-:W-:Y:S01]  /*4530*/  IADD3 R26, P5, R63, R32, RZ ;  /* 0x000000203f1a7210 */ /* 0x000fe20007fbe0ff */
[----:B------:R-:W-:Y:S01]  /*4540*/  IMAD.X R29, R67, 0x1, R31, P4 ;  /* 0x00000001431d7824 */ /* 0x000fe200020e061f */
[----:B------:R-:W-:Y:S01]  /*4550*/  ISETP.GT.AND P4, PT, R70, RZ, P2 ;  /* 0x000000ff4600720c */ /* 0x000fe20001784270 */
[----:B--2---:R-:W-:Y:S01]  /*4560*/  FMUL R31, R54, R14 ;  /* 0x0000000e361f7220 */ /* 0x004fe20000400000 */
[C---:B------:R-:W-:Y:S01]  /*4570*/  ISETP.GT.AND P0, PT, R70.reuse, 0x8, P0 ;  /* 0x000000084600780c */ /* 0x040fe20000704270 */
[----:B------:R-:W-:Y:S01]  /*4580*/  IMAD.X R27, R61, 0x1, R33, P5 ;  /* 0x000000013d1b7824 */ /* 0x000fe200028e0621 */
[----:B------:R-:W-:Y:S01]  /*4590*/  ISETP.GT.AND P2, PT, R70, 0x8, P2 ;  /* 0x000000084600780c */ /* 0x000fe20001744270 */
[----:B------:R1:W-:Y:S01]  /*45a0*/  @P1 STG.E desc[UR18][R4.64], R51 ;  /* 0x0000003304001986 */ /* 0x0003e2000c101912 */
[----:B0-----:R-:W-:Y:S01]  /*45b0*/  IADD3 R22, P5, R65, R32, RZ ;  /* 0x0000002041167210 */ /* 0x001fe20007fbe0ff */
[----:B------:R-:W-:-:S04]  /*45c0*/  FMUL R21, R52, R14 ;  /* 0x0000000e34157220 */ /* 0x000fc80000400000 */
[----:B------:R-:W-:Y:S01]  /*45d0*/  IMAD.X R23, R67, 0x1, R33, P5 ;  /* 0x0000000143177824 */ /* 0x000fe200028e0621 */
[----:B------:R1:W-:Y:S04]  /*45e0*/  @P6 STG.E desc[UR18][R24.64], R21 ;  /* 0x0000001518006986 */ /* 0x0003e8000c101912 */
[----:B------:R1:W-:Y:S04]  /*45f0*/  @P4 STG.E desc[UR18][R26.64], R53 ;  /* 0x000000351a004986 */ /* 0x0003e8000c101912 */
[----:B------:R1:W-:Y:S04]  /*4600*/  @P0 STG.E desc[UR18][R28.64], R31 ;  /* 0x0000001f1c000986 */ /* 0x0003e8000c101912 */
[----:B------:R1:W-:Y:S02]  /*4610*/  @P2 STG.E desc[UR18][R22.64], R55 ;  /* 0x0000003716002986 */ /* 0x0003e4000c101912 */
.L_x_90:
[----:B------:R-:W-:Y:S05]  /*4620*/  BSYNC B0 ;  /* 0x0000000000007941 */ /* 0x000fea0003800000 */
.L_x_30:
[C---:B------:R-:W-:Y:S01]  /*4630*/  LEA R2, P0, R8.reuse, R2, 0x1 ;  /* 0x0000000208027211 */ /* 0x040fe200078008ff */
[----:B------:R-:W-:Y:S01]  /*4640*/  ULDC.64 UR8, c[0x0][0x750] ;  /* 0x0001d40000087ab9 */ /* 0x000fe20000000a00 */
[----:B-1--4-:R-:W-:Y:S01]  /*4650*/  IMAD.U32 R4, RZ, RZ, UR13 ;  /* 0x0000000dff047e24 */ /* 0x012fe2000f8e00ff */
[----:B------:R-:W-:Y:S01]  /*4660*/  PRMT R21, RZ, 0x7610, R21 ;  /* 0x00007610ff157816 */ /* 0x000fe20000000015 */
[----:B------:R-:W-:Y:S01]  /*4670*/  IMAD.MOV.U32 R6, RZ, RZ, -0x1 ;  /* 0xffffffffff067424 */ /* 0x000fe200078e00ff */
[----:B------:R-:W-:Y:S01]  /*4680*/  LEA.HI.X R3, R8, R3, R0, 0x1, P0 ;  /* 0x0000000308037211 */ /* 0x000fe200000f0c00 */
[----:B------:R1:W-:Y:S01]  /*4690*/  SYNCS.ARRIVE.TRANS64.A1T0 RZ, [R4+UR21], RZ ;  /* 0x000000ff04ff79a7 */ /* 0x0003e20008100015 */
[----:B------:R-:W-:Y:S01]  /*46a0*/  ISETP.GE.U32.AND P0, PT, R2, UR8, PT ;  /* 0x0000000802007c0c */ /* 0x000fe2000bf06070 */
[----:B------:R-:W-:-:S03]  /*46b0*/  IMAD.MOV.U32 R5, RZ, RZ, -0x1 ;  /* 0xffffffffff057424 */ /* 0x000fc600078e00ff */
[----:B------:R-:W-:Y:S01]  /*46c0*/  ISETP.GE.U32.AND.EX P0, PT, R3, UR9, PT, P0 ;  /* 0x0000000903007c0c */ /* 0x000fe2000bf06100 */
[----:B-1----:R-:W-:-:S12]  /*46d0*/  IMAD.MOV.U32 R4, RZ, RZ, -0x1 ;  /* 0xffffffffff047424 */ /* 0x002fd800078e00ff */
[----:B------:R-:W-:Y:S05]  /*46e0*/  @P0 BRA `(.L_x_91) ;  /* 0x0000000400640947 */ /* 0x000fea0003800000 */
[----:B------:R-:W1:Y:S01]  /*46f0*/  S2R R32, SR_CTAID.X ;  /* 0x0000000000207919 */ /* 0x000e620000002500 */
[----:B0-----:R-:W0:Y:S01]  /*4700*/  LDC.64 R26, c[0x0][0x728] ;  /* 0x0001ca00ff1a7b82 */ /* 0x001e220000000a00 */
[----:B------:R-:W-:Y:S01]  /*4710*/  ULDC UR8, c[0x0][0x150] ;  /* 0x0000540000087ab9 */ /* 0x000fe20000000800 */
[----:B------:R-:W-:Y:S01]  /*4720*/  IMAD.MOV.U32 R24, RZ, RZ, R2 ;  /* 0x000000ffff187224 */ /* 0x000fe200078e0002 */
[----:B------:R-:W4:Y:S01]  /*4730*/  S2R R34, SR_CTAID.Y ;  /* 0x0000000000227919 */ /* 0x000f220000002600 */
[----:B------:R-:W-:-:S04]  /*4740*/  IMAD.MOV.U32 R25, RZ, RZ, R3 ;  /* 0x000000ffff197224 */ /* 0x000fc800078e0003 */
[----:B------:R-:W2:Y:S08]  /*4750*/  LDC R35, c[0x0][0x144] ;  /* 0x00005100ff237b82 */ /* 0x000eb00000000800 */
[----:B------:R-:W2:Y:S08]  /*4760*/  LDC R6, c[0x0][0x730] ;  /* 0x0001cc00ff067b82 */ /* 0x000eb00000000800 */
[----:B------:R-:W2:Y:S01]  /*4770*/  LDC.64 R30, c[0x0][0x720] ;  /* 0x0001c800ff1e7b82 */ /* 0x000ea20000000a00 */
[----:B0-----:R-:W-:-:S04]  /*4780*/  ISETP.NE.U32.AND P0, PT, R26, RZ, PT ;  /* 0x000000ff1a00720c */ /* 0x001fc80003f05070 */
[----:B------:R-:W-:Y:S02]  /*4790*/  ISETP.NE.AND.EX P0, PT, R27, RZ, PT, P0 ;  /* 0x000000ff1b00720c */ /* 0x000fe40003f05300 */
[----:B-1----:R-:W-:-:S05]  /*47a0*/  I2FP.F32.U32 R4, R32 ;  /* 0x0000002000047245 */ /* 0x002fca0000201000 */
[----:B------:R-:W-:-:S04]  /*47b0*/  FMUL R4, R4, UR8 ;  /* 0x0000000804047c20 */ /* 0x000fc80008400000 */
[----:B------:R0:W1:Y:S02]  /*47c0*/  F2I.U32.TRUNC.NTZ R33, R4 ;  /* 0x0000000400217305 */ /* 0x000064000020f000 */
[----:B----4-:R-:W-:Y:S05]  /*47d0*/  @!P0 BRA `(.L_x_92) ;  /* 0x0000000000288947 */ /* 0x010fea0003800000 */
[----:B------:R-:W4:Y:S02]  /*47e0*/  LDC R5, c[0x0][0x734] ;  /* 0x0001cd00ff057b82 */ /* 0x000f240000000800 */
[----:B----4-:R-:W-:-:S05]  /*47f0*/  IADD3 R21, P0, R2, R5, RZ ;  /* 0x0000000502157210 */ /* 0x010fca0007f1e0ff */
[----:B--2---:R-:W-:-:S04]  /*4800*/  IMAD.X R29, RZ, RZ, R3, P0 ;  /* 0x000000ffff1d7224 */ /* 0x004fc800000e0603 */
[----:B0-----:R-:W-:-:S04]  /*4810*/  IMAD.WIDE.U32 R4, R29, R26, RZ ;  /* 0x0000001a1d047225 */ /* 0x001fc800078e00ff */
[----:B---3--:R-:W-:-:S04]  /*4820*/  IMAD.WIDE.U32 R22, P0, R21, R27, R4 ;  /* 0x0000001b15167225 */ /* 0x008fc80007800004 */
[----:B------:R-:W-:-:S04]  /*4830*/  IMAD.WIDE.U32 R4, R21, R26, RZ ;  /* 0x0000001a15047225 */ /* 0x000fc800078e00ff */
[----:B------:R-:W-:Y:S01]  /*4840*/  IMAD.X R25, RZ, RZ, RZ, P0 ;  /* 0x000000ffff197224 */ /* 0x000fe200000e06ff */
[----:B------:R-:W-:Y:S01]  /*4850*/  IADD3 RZ, P0, R5, R22, RZ ;  /* 0x0000001605ff7210 */ /* 0x000fe20007f1e0ff */
[----:B------:R-:W-:-:S04]  /*4860*/  IMAD.MOV.U32 R24, RZ, RZ, R23 ;  /* 0x000000ffff187224 */ /* 0x000fc800078e0017 */
[----:B------:R-:W-:-:S08]  /*4870*/  IMAD.WIDE.U32.X R24, R29, R27, R24, P0 ;  /* 0x0000001b1d187225 */ /* 0x000fd000000e0418 */
.L_x_92:
[----:B------:R-:W4:Y:S01]  /*4880*/  LDC.64 R38, c[0x0][0x740] ;  /* 0x0001d000ff267b82 */ /* 0x000f220000000a00 */
[-C--:B--2---:R-:W-:Y:S01]  /*4890*/  SHF.R.U64 R28, R24, R6.reuse, R25 ;  /* 0x00000006181c7219 */ /* 0x084fe20000001219 */
[----:B-1----:R-:W-:Y:S01]  /*48a0*/  IMAD.MOV R33, RZ, RZ, -R33 ;  /* 0x000000ffff217224 */ /* 0x002fe200078e0a21 */
[----:B0-----:R-:W-:Y:S01]  /*48b0*/  SHF.R.U32.HI R4, RZ, R6, R25 ;  /* 0x00000006ff047219 */ /* 0x001fe20000011619 */
[----:B------:R-:W-:Y:S01]  /*48c0*/  ULDC UR8, c[0x0][0x154] ;  /* 0x0000550000087ab9 */ /* 0x000fe20000000800 */
[----:B------:R-:W-:Y:S01]  /*48d0*/  IADD3 R21, P0, RZ, -R28, RZ ;  /* 0x8000001cff157210 */ /* 0x000fe20007f1e0ff */
[----:B------:R-:W-:Y:S02]  /*48e0*/  IMAD R33, R35, R33, R32 ;  /* 0x0000002123217224 */ /* 0x000fe400078e0220 */
[----:B---3--:R-:W0:Y:S01]  /*48f0*/  LDC R22, c[0x0][0x718] ;  /* 0x0001c600ff167b82 */ /* 0x008e220000000800 */
[----:B------:R-:W-:Y:S02]  /*4900*/  IMAD.MOV.U32 R23, RZ, RZ, -0x1 ;  /* 0xffffffffff177424 */ /* 0x000fe400078e00ff */
[----:B------:R-:W-:-:S02]  /*4910*/  IMAD.X R5, RZ, RZ, ~R4, P0 ;  /* 0x000000ffff057224 */ /* 0x000fc400000e0e04 */
[----:B------:R-:W-:Y:S02]  /*4920*/  IMAD.MOV.U32 R25, RZ, RZ, 0x1 ;  /* 0x00000001ff197424 */ /* 0x000fe400078e00ff */
[-C--:B------:R-:W-:Y:S01]  /*4930*/  IMAD R6, R5, R30.reuse, RZ ;  /* 0x0000001e05067224 */ /* 0x080fe200078e02ff */
[----:B------:R-:W1:Y:S01]  /*4940*/  LDC R24, c[0x0][0x708] ;  /* 0x0001c200ff187b82 */ /* 0x000e620000000800 */
[----:B------:R-:W-:-:S04]  /*4950*/  IMAD.WIDE.U32 R4, R21, R30, R2 ;  /* 0x0000001e15047225 */ /* 0x000fc800078e0002 */
[----:B------:R-:W-:Y:S01]  /*4960*/  IMAD R21, R21, R31, R6 ;  /* 0x0000001f15157224 */ /* 0x000fe200078e0206 */
[----:B------:R-:W-:Y:S02]  /*4970*/  I2FP.F32.U32 R6, R34 ;  /* 0x0000002200067245 */ /* 0x000fe40000201000 */
[----:B------:R-:W2:Y:S01]  /*4980*/  LDC R36, c[0x0][0x758] ;  /* 0x0001d600ff247b82 */ /* 0x000ea20000000800 */
[----:B------:R-:W-:Y:S01]  /*4990*/  IMAD.IADD R5, R5, 0x1, R21 ;  /* 0x0000000105057824 */ /* 0x000fe200078e0215 */
[----:B----4-:R-:W-:Y:S01]  /*49a0*/  ISETP.NE.U32.AND P0, PT, R38, RZ, PT ;  /* 0x000000ff2600720c */ /* 0x010fe20003f05070 */
[----:B------:R-:W-:-:S03]  /*49b0*/  FMUL R21, R6, UR8 ;  /* 0x0000000806157c20 */ /* 0x000fc60008400000 */
[----:B------:R-:W-:Y:S01]  /*49c0*/  ISETP.NE.AND.EX P0, PT, R39, RZ, PT, P0 ;  /* 0x000000ff2700720c */ /* 0x000fe20003f05300 */
[----:B------:R3:W4:Y:S01]  /*49d0*/  F2I.U32.TRUNC.NTZ R29, R21 ;  /* 0x00000015001d7305 */ /* 0x000722000020f000 */
[----:B------:R-:W3:Y:S01]  /*49e0*/  LDC R31, c[0x0][0x148] ;  /* 0x00005200ff1f7b82 */ /* 0x000ee20000000800 */
[-CC-:B0-----:R-:W-:Y:S02]  /*49f0*/  SHF.R.U64 R26, R4, R22.reuse, R5.reuse ;  /* 0x00000016041a7219 */ /* 0x181fe40000001205 */
[----:B------:R-:W-:-:S05]  /*4a00*/  SHF.R.U32.HI R5, RZ, R22, R5 ;  /* 0x00000016ff057219 */ /* 0x000fca0000011605 */
[----:B------:R-:W0:Y:S01]  /*4a10*/  LDC R32, c[0x0][0x700] ;  /* 0x0001c000ff207b82 */ /* 0x000e220000000800 */
[-CC-:B-1----:R-:W-:Y:S02]  /*4a20*/  SHF.R.U64 R6, R26, R24.reuse, R5.reuse ;  /* 0x000000181a067219 */ /* 0x182fe40000001205 */
[----:B------:R-:W-:-:S05]  /*4a30*/  SHF.R.U32.HI R5, RZ, R24, R5 ;  /* 0x00000018ff057219 */ /* 0x000fca0000011605 */
[----:B------:R-:W1:Y:S01]  /*4a40*/  LDC R37, c[0x0][0x748] ;  /* 0x0001d200ff257b82 */ /* 0x000e620000000800 */
[-CC-:B--2---:R-:W-:Y:S02]  /*4a50*/  SHF.R.U64 R30, R6, R36.reuse, R5.reuse ;  /* 0x00000024061e7219 */ /* 0x184fe40000001205 */
[-C--:B------:R-:W-:Y:S02]  /*4a60*/  SHF.L.U32 R23, R23, R36.reuse, RZ ;  /* 0x0000002417177219 */ /* 0x080fe400000006ff */
[-C--:B------:R-:W-:Y:S01]  /*4a70*/  SHF.R.U32.HI R5, RZ, R36.reuse, R5 ;  /* 0x00000024ff057219 */ /* 0x080fe20000011605 */
[----:B------:R-:W-:Y:S01]  /*4a80*/  IMAD.MOV.U32 R4, RZ, RZ, R30 ;  /* 0x000000ffff047224 */ /* 0x000fe200078e001e */
[----:B------:R-:W-:Y:S01]  /*4a90*/  SHF.L.U32 R36, R25, R36, RZ ;  /* 0x0000002419247219 */ /* 0x000fe200000006ff */
[----:B------:R-:W2:Y:S01]  /*4aa0*/  LDC R40, c[0x0][0x738] ;  /* 0x0001ce00ff287b82 */ /* 0x000ea20000000800 */
[----:B------:R-:W-:-:S07]  /*4ab0*/  LOP3.LUT R35, RZ, R23, RZ, 0x33, !PT ;  /* 0x00000017ff237212 */ /* 0x000fce00078e33ff */
[----:B------:R-:W0:Y:S01]  /*4ac0*/  LDC R41, c[0x0][0x710] ;  /* 0x0001c400ff297b82 */ /* 0x000e220000000800 */
[----:B----4-:R-:W-:Y:S05]  /*4ad0*/  @!P0 BRA `(.L_x_93) ;  /* 0x0000000000288947 */ /* 0x010fea0003800000 */
[----:B---3--:R-:W3:Y:S02]  /*4ae0*/  LDC R21, c[0x0][0x74c] ;  /* 0x0001d300ff157b82 */ /* 0x008ee40000000800 */
        /* <DEDUP_REMOVED lines=9> */
.L_x_93:
[----:B-1----:R-:W-:Y:S01]  /*4b80*/  SHF.R.U64 R4, R4, R37, R5 ;  /* 0x0000002504047219 */ /* 0x002fe20000001205 */
[----:B0-----:R-:W-:Y:S01]  /*4b90*/  VIADD R23, R32, 0xffffffff ;  /* 0xffffffff20177836 */ /* 0x001fe20000000000 */
[----:B---3--:R-:W-:Y:S01]  /*4ba0*/  LOP3.LUT R21, R6, R35, RZ, 0xc0, !PT ;  /* 0x0000002306157212 */ /* 0x008fe200078ec0ff */
[----:B------:R-:W-:Y:S02]  /*4bb0*/  IMAD.MOV R29, RZ, RZ, -R29 ;  /* 0x000000ffff1d7224 */ /* 0x000fe400078e0a1d */
[----:B------:R-:W-:Y:S02]  /*4bc0*/  IMAD.MOV R5, RZ, RZ, -R4 ;  /* 0x000000ffff057224 */ /* 0x000fe400078e0a04 */
[----:B------:R-:W-:Y:S01]  /*4bd0*/  IMAD R6, R36, R4, R21 ;  /* 0x0000000424067224 */ /* 0x000fe200078e0215 */
[----:B------:R-:W-:Y:S01]  /*4be0*/  LOP3.LUT R21, R26, R23, RZ, 0xc0, !PT ;  /* 0x000000171a157212 */ /* 0x000fe200078ec0ff */
[----:B------:R-:W-:Y:S02]  /*4bf0*/  @P3 IMAD R33, R31, R29, R34 ;  /* 0x0000001d1f213224 */ /* 0x000fe400078e0222 */
[----:B--2---:R-:W-:-:S02]  /*4c00*/  IMAD R4, R5, R40, R30 ;  /* 0x0000002805047224 */ /* 0x004fc400078e021e */
[----:B------:R-:W-:Y:S02]  /*4c10*/  IMAD R6, R6, R41, R33 ;  /* 0x0000002906067224 */ /* 0x000fe400078e0221 */
[----:B------:R-:W-:Y:S02]  /*4c20*/  IMAD R5, R4, R32, R21 ;  /* 0x0000002004057224 */ /* 0x000fe400078e0215 */
[----:B------:R-:W-:-:S03]  /*4c30*/  IMAD.MOV.U32 R22, RZ, RZ, 0x1 ;  /* 0x00000001ff167424 */ /* 0x000fc600078e00ff */
[----:B------:R-:W-:Y:S02]  /*4c40*/  SEL R4, R5, R6, !P3 ;  /* 0x0000000605047207 */ /* 0x000fe40005800000 */
[----:B------:R-:W-:Y:S01]  /*4c50*/  SEL R6, R6, R5, !P3 ;  /* 0x0000000506067207 */ /* 0x000fe20005800000 */
[----:B------:R-:W-:Y:S01]  /*4c60*/  IMAD.MOV.U32 R5, RZ, RZ, R28 ;  /* 0x000000ffff057224 */ /* 0x000fe200078e001c */
[----:B------:R-:W-:-:S07]  /*4c70*/  PRMT R21, R22, 0x7610, R21 ;  /* 0x0000761016157816 */ /* 0x000fce0000000015 */
.L_x_91:
[----:B------:R-:W-:Y:S02]  /*4c80*/  LOP3.LUT P0, RZ, R21, 0xff, RZ, 0xc0, !PT ;  /* 0x000000ff15ff7812 */ /* 0x000fe4000780c0ff */
[----:B------:R-:W-:-:S11]  /*4c90*/  LOP3.LUT R69, R69, 0x1, RZ, 0x3c, !PT ;  /* 0x0000000145457812 */ /* 0x000fd600078e3cff */
[----:B------:R-:W-:Y:S05]  /*4ca0*/  @P0 BRA `(.L_x_94) ;  /* 0xffffffcc00140947 */ /* 0x000fea000383ffff */
[----:B------:R-:W-:Y:S05]  /*4cb0*/  EXIT ;  /* 0x000000000000794d */ /* 0x000fea0003800000 */
.L_x_18:
[----:B------:R-:W-:-:S08]  /*4cc0*/  ISETP.NE.AND P0, PT, R19, RZ, PT ;  /* 0x000000ff1300720c */ /* 0x000fd00003f05270 */
[----:B--23-5:R-:W0:-:S00]  /*4cd0*/  USETMAXREG.DEALLOC.CTAPOOL 0x28 ;  /* 0x00000028000079c8 */ /* 0x02ce0000080e0500 */
[----:B------:R-:W-:Y:S05]  /*4ce0*/  @P0 EXIT ;  /* 0x000000000000094d */ /* 0x000fea0003800000 */
[----:B0-----:R-:W-:Y:S01]  /*4cf0*/  LOP3.LUT P0, RZ, R20, 0xff, RZ, 0xc0, !PT ;  /* 0x000000ff14ff7812 */ /* 0x001fe2000780c0ff */
[----:B------:R-:W-:Y:S02]  /*4d00*/  IMAD.MOV.U32 R12, RZ, RZ, 0x1 ;  /* 0x00000001ff0c7424 */ /* 0x000fe400078e00ff */
[----:B------:R-:W-:-:S10]  /*4d10*/  IMAD.MOV.U32 R13, RZ, RZ, RZ ;  /* 0x000000ffff0d7224 */ /* 0x000fd400078e00ff */
[----:B------:R-:W-:Y:S05]  /*4d20*/  @!P0 BRA `(.L_x_95) ;  /* 0x0000000c005c8947 */ /* 0x000fea0003800000 */
[----:B------:R-:W0:Y:S01]  /*4d30*/  S2R R15, SR_CgaCtaId ;  /* 0x00000000000f7919 */ /* 0x000e220000008800 */
[----:B------:R-:W-:Y:S01]  /*4d40*/  LOP3.LUT P0, RZ, R10, 0x1f, RZ, 0xc0, !PT ;  /* 0x0000001f0aff7812 */ /* 0x000fe2000780c0ff */
[----:B------:R-:W-:Y:S01]  /*4d50*/  ULDC UR5, c[0x0][0x758] ;  /* 0x0001d60000057ab9 */ /* 0x000fe20000000800 */
[----:B------:R-:W-:Y:S01]  /*4d60*/  UMOV UR7, 0xffffffff ;  /* 0xffffffff00077882 */ /* 0x000fe20000000000 */
[----:B------:R-:W-:Y:S01]  /*4d70*/  BSSY B0, `(.L_x_95) ;  /* 0x00000d2000007945 */ /* 0x000fe20003800000 */
[----:B------:R-:W-:Y:S01]  /*4d80*/  USHF.L.U32 UR7, UR7, UR5, URZ ;  /* 0x0000000507077299 */ /* 0x000fe2000800063f */
[C---:B------:R-:W-:Y:S01]  /*4d90*/  ISETP.NE.AND P2, PT, R11.reuse, RZ, PT ;  /* 0x000000ff0b00720c */ /* 0x040fe20003f45270 */
[----:B------:R-:W-:Y:S01]  /*4da0*/  IMAD.MOV.U32 R16, RZ, RZ, 0x1 ;  /* 0x00000001ff107424 */ /* 0x000fe200078e00ff */
[----:B------:R-:W-:Y:S01]  /*4db0*/  ISETP.NE.OR P0, PT, R11, RZ, !P0 ;  /* 0x000000ff0b00720c */ /* 0x000fe20004705670 */
[----:B------:R-:W-:Y:S01]  /*4dc0*/  IMAD.MOV.U32 R12, RZ, RZ, 0x1 ;  /* 0x00000001ff0c7424 */ /* 0x000fe200078e00ff */
[----:B------:R-:W-:Y:S01]  /*4dd0*/  LOP3.LUT R14, R7, 0x2, RZ, 0xfc, !PT ;  /* 0x00000002070e7812 */ /* 0x000fe200078efcff */
[----:B------:R-:W-:Y:S01]  /*4de0*/  IMAD.MOV.U32 R13, RZ, RZ, RZ ;  /* 0x000000ffff0d7224 */ /* 0x000fe200078e00ff */
[----:B------:R-:W-:Y:S01]  /*4df0*/  ULDC UR4, c[0x0][0x700] ;  /* 0x0001c00000047ab9 */ /* 0x000fe20000000800 */
[----:B------:R-:W-:Y:S01]  /*4e00*/  UMOV UR8, 0x1 ;  /* 0x0000000100087882 */ /* 0x000fe20000000000 */
[----:B------:R-:W-:-:S02]  /*4e10*/  UIADD3 UR29, UR6, 0x1, URZ ;  /* 0x00000001061d7890 */ /* 0x000fc4000fffe03f */
[----:B------:R-:W-:Y:S02]  /*4e20*/  UIADD3 UR4, UR4, -0x1, URZ ;  /* 0xffffffff04047890 */ /* 0x000fe4000fffe03f */
[----:B------:R-:W-:Y:S02]  /*4e30*/  USHF.L.U32 UR5, UR8, UR5, URZ ;  /* 0x0000000508057299 */ /* 0x000fe4000800063f */
[----:B------:R-:W-:Y:S01]  /*4e40*/  ULOP3.LUT UR7, URZ, UR7, URZ, 0x33, !UPT ;  /* 0x000000073f077292 */ /* 0x000fe2000f8e333f */
[----:B------:R-:W-:Y:S01]  /*4e50*/  ULDC.64 UR32, c[0x0][0x198] ;  /* 0x0000660000207ab9 */ /* 0x000fe20000000a00 */
[C---:B0-----:R-:W-:Y:S02]  /*4e60*/  IMAD.SHL.U32 R17, R15.reuse, 0x20, RZ ;  /* 0x000000200f117824 */ /* 0x041fe400078e00ff */
[----:B------:R-:W-:-:S03]  /*4e70*/  IMAD.SHL.U32 R15, R15, 0x800, RZ ;  /* 0x000008000f0f7824 */ /* 0x000fc600078e00ff */
[----:B------:R-:W-:-:S07]  /*4e80*/  LOP3.LUT R17, R17, 0x20, RZ, 0xc0, !PT ;  /* 0x0000002011117812 */ /* 0x000fce00078ec0ff */
.L_x_107:
[----:B------:R-:W-:-:S03]  /*4e90*/  UMOV UR8, 0xffffffff ;  /* 0xffffffff00087882 */ /* 0x000fc60000000000 */
[----:B------:R-:W-:Y:S05]  /*4ea0*/  BRA.DIV UR8, `(.L_x_96) ;  /* 0x0000001608fc7947 */ /* 0x000fea000b800000 */
[----:B------:R-:W-:-:S13]  /*4eb0*/  ELECT P1, URZ, PT ;  /* 0x00000000003f782f */ /* 0x000fda0003820000 */
.L_x_134:
[----:B------:R-:W0:Y:S01]  /*4ec0*/  LDC R10, c[0x0][0x604] ;  /* 0x00018100ff0a7b82 */ /* 0x000e220000000800 */
[----:B------:R-:W-:Y:S01]  /*4ed0*/  BSSY B1, `(.L_x_97) ;  /* 0x0000047000017945 */ /* 0x000fe20003800000 */
[----:B0-----:R-:W-:-:S13]  /*4ee0*/  ISETP.LT.OR P1, PT, R10, 0x1, !P1 ;  /* 0x000000010a00780c */ /* 0x001fda0004f21670 */
[----:B------:R-:W-:Y:S05]  /*4ef0*/  @P1 BRA `(.L_x_98) ;  /* 0x0000000400101947 */ /* 0x000fea0003800000 */
[----:B------:R-:W-:Y:S01]  /*4f00*/  IMAD R19, R4, 0x40, R17 ;  /* 0x0000004004137824 */ /* 0x000fe200078e0211 */
[----:B------:R-:W-:Y:S01]  /*4f10*/  CS2R R22, SRZ ;  /* 0x0000000000167805 */ /* 0x000fe2000001ff00 */
[----:B------:R-:W-:Y:S02]  /*4f20*/  IMAD.SHL.U32 R26, R6, 0x40, RZ ;  /* 0x00000040061a7824 */ /* 0x000fe400078e00ff */
[----:B------:R-:W-:Y:S02]  /*4f30*/  IMAD.U32 R24, RZ, RZ, UR29 ;  /* 0x0000001dff187e24 */ /* 0x000fe4000f8e00ff */
[----:B------:R-:W-:Y:S02]  /*4f40*/  IMAD.MOV.U32 R4, RZ, RZ, R12 ;  /* 0x000000ffff047224 */ /* 0x000fe400078e000c */
[----:B------:R-:W-:Y:S02]  /*4f50*/  IMAD.MOV.U32 R10, RZ, RZ, R13 ;  /* 0x000000ffff0a7224 */ /* 0x000fe400078e000d */
[----:B------:R-:W-:-:S07]  /*4f60*/  IMAD.MOV.U32 R25, RZ, RZ, RZ ;  /* 0x000000ffff197224 */ /* 0x000fce00078e00ff */
.L_x_102:
[----:B------:R-:W0:Y:S01]  /*4f70*/  S2R R18, SR_CgaCtaId ;  /* 0x0000000000127919 */ /* 0x000e220000008800 */
[----:B------:R-:W-:-:S04]  /*4f80*/  MOV R11, 0x400 ;  /* 0x00000400000b7802 */ /* 0x000fc80000000f00 */
[----:B0-----:R-:W-:Y:S02]  /*4f90*/  LEA R21, R18, R11, 0x18 ;  /* 0x0000000b12157211 */ /* 0x001fe400078ec0ff */
[----:B------:R-:W-:Y:S01]  /*4fa0*/  SHF.L.U32 R11, R4, 0x1f, RZ ;  /* 0x0000001f040b7819 */ /* 0x000fe200000006ff */
[----:B------:R-:W0:Y:S02]  /*4fb0*/  @!P2 LDC R18, c[0x0][0x640] ;  /* 0x00019000ff12ab82 */ /* 0x000e240000000800 */
[----:B------:R-:W-:-:S04]  /*4fc0*/  IMAD R20, R10, 0x8, R21 ;  /* 0x000000080a147824 */ /* 0x000fc800078e0215 */
[----:B------:R-:W1:Y:S02]  /*4fd0*/  SYNCS.PHASECHK.TRANS64.TRYWAIT P1, [R20+URZ+0x90], R11 ;  /* 0x0000900b140075a7 */ /* 0x000e64000802017f */
[----:B-1----:R-:W-:Y:S05]  /*4fe0*/  @!P1 BRA `(.L_x_99) ;  /* 0x0000001400cc9947 */ /* 0x002fea0003800000 */
.L_x_135:
[----:B-1----:R-:W-:Y:S01]  /*4ff0*/  PRMT R11, R14, 0x9910, RZ ;  /* 0x000099100e0b7816 */ /* 0x002fe200000000ff */
[----:B0-----:R0:W-:Y:S03]  /*5000*/  @!P2 SYNCS.ARRIVE.TRANS64 RZ, [R20+URZ], R18 ;  /* 0x0000001214ffa9a7 */ /* 0x0011e6000800003f */
[----:B------:R-:W-:-:S13]  /*5010*/  ISETP.NE.AND P1, PT, R11, 0x2, PT ;  /* 0x000000020b00780c */ /* 0x000fda0003f25270 */
[----:B0-----:R-:W-:Y:S05]  /*5020*/  @P1 BRA `(.L_x_100) ;  /* 0x0000000000041947 */ /* 0x001fea0003800000 */
[----:B------:R-:W-:Y:S01]  /*5030*/  BPT.TRAP 0x1 ;  /* 0x000000040000795c */ /* 0x000fe20000300000 */
.L_x_100:
[----:B------:R-:W-:Y:S05]  /*5040*/  @P0 BRA `(.L_x_101) ;  /* 0x0000000000040947 */ /* 0x000fea0003800000 */
[----:B------:R-:W-:Y:S01]  /*5050*/  BPT.TRAP 0x1 ;  /* 0x000000040000795c */ /* 0x000fe20000300000 */
.L_x_101:
[----:B------:R-:W-:Y:S01]  /*5060*/  IMAD.SHL.U32 R18, R10, 0x1000, RZ ;  /* 0x000010000a127824 */ /* 0x000fe200078e00ff */
[----:B------:R-:W-:Y:S01]  /*5070*/  R2UR UR25, R20 ;  /* 0x00000000141972ca */ /* 0x000fe200000e0000 */
[----:B------:R-:W-:Y:S01]  /*5080*/  IMAD R27, R10, 0x200, R21 ;  /* 0x000002000a1b7824 */ /* 0x000fe200078e0215 */
[----:B------:R-:W-:Y:S01]  /*5090*/  R2UR UR28, R5 ;  /* 0x00000000051c72ca */ /* 0x000fe200000e0000 */
[----:B------:R-:W-:Y:S01]  /*50a0*/  VIADD R24, R24, 0xffffffff ;  /* 0xffffffff18187836 */ /* 0x000fe20000000000 */
[----:B------:R-:W-:Y:S01]  /*50b0*/  LOP3.LUT R11, R18, 0x800, R15, 0xf8, !PT ;  /* 0x00000800120b7812 */ /* 0x000fe200078ef80f */
[----:B------:R-:W-:Y:S01]  /*50c0*/  UIADD3 UR14, UP0, UR32, 0xf0, URZ ;  /* 0x000000f0200e7890 */ /* 0x000fe2000ff1e03f */
[----:B------:R-:W-:Y:S01]  /*50d0*/  R2UR UR8, R27 ;  /* 0x000000001b0872ca */ /* 0x000fe200000e0000 */
[----:B------:R-:W-:Y:S01]  /*50e0*/  UIADD3 UR22, UP1, UR32, 0x1f0, URZ ;  /* 0x000001f020167890 */ /* 0x000fe2000ff3e03f */
[----:B------:R-:W-:Y:S01]  /*50f0*/  IADD3 R18, R21, 0x200, R18 ;  /* 0x0000020015127810 */ /* 0x000fe20007ffe012 */
[----:B------:R-:W-:Y:S01]  /*5100*/  IMAD R11, R11, 0x2, R21 ;  /* 0x000000020b0b7824 */ /* 0x000fe200078e0215 */
[----:B------:R-:W-:Y:S01]  /*5110*/  R2UR UR26, R23 ;  /* 0x00000000171a72ca */ /* 0x000fe200000e0000 */
[----:B------:R-:W-:Y:S01]  /*5120*/  UIADD3 UR34, UP2, UR32, 0x2f0, URZ ;  /* 0x000002f020227890 */ /* 0x000fe2000ff5e03f */
[----:B------:R-:W-:Y:S01]  /*5130*/  R2UR UR24, R18 ;  /* 0x00000000121872ca */ /* 0x000fe200000e0000 */
[----:B------:R-:W-:Y:S01]  /*5140*/  UIADD3.X UR15, URZ, UR33, URZ, UP0, !UPT ;  /* 0x000000213f0f7290 */ /* 0x000fe200087fe43f */
[----:B------:R-:W-:Y:S01]  /*5150*/  R2UR UR16, R11 ;  /* 0x000000000b1072ca */ /* 0x000fe200000e0000 */
[----:B------:R-:W-:Y:S01]  /*5160*/  UIADD3.X UR23, URZ, UR33, URZ, UP1, !UPT ;  /* 0x000000213f177290 */ /* 0x000fe20008ffe43f */
[----:B------:R-:W-:Y:S01]  /*5170*/  R2UR UR27, R26 ;  /* 0x000000001a1b72ca */ /* 0x000fe200000e0000 */
[----:B------:R-:W-:Y:S01]  /*5180*/  VIADD R10, R10, 0x1 ;  /* 0x000000010a0a7836 */ /* 0x000fe20000000000 */
[----:B------:R-:W-:Y:S01]  /*5190*/  R2UR UR11, R6 ;  /* 0x00000000060b72ca */ /* 0x000fe200000e0000 */
[----:B------:R-:W-:Y:S01]  /*51a0*/  UIADD3 UR8, UR8, 0x36200, URZ ;  /* 0x0003620008087890 */ /* 0x000fe2000fffe03f */
[----:B------:R-:W-:Y:S01]  /*51b0*/  R2UR UR12, R25 ;  /* 0x00000000190c72ca */ /* 0x000fe200000e0000 */
[----:B------:R-:W-:Y:S01]  /*51c0*/  UIADD3.X UR35, URZ, UR33, URZ, UP2, !UPT ;  /* 0x000000213f237290 */ /* 0x000fe200097fe43f */
[----:B------:R-:W-:Y:S01]  /*51d0*/  R2UR UR18, R22 ;  /* 0x00000000161272ca */ /* 0x000fe200000e0000 */
[----:B------:R-:W-:Y:S01]  /*51e0*/  UMOV UR30, 0x0 ;  /* 0x00000000001e7882 */ /* 0x000fe20000000000 */
[----:B------:R-:W-:Y:S01]  /*51f0*/  R2UR UR19, R19 ;  /* 0x00000000131372ca */ /* 0x000fe200000e0000 */
[----:B------:R-:W-:Y:S01]  /*5200*/  UMOV UR31, 0x10000000 ;  /* 0x10000000001f7882 */ /* 0x000fe20000000000 */
[----:B------:R-:W-:Y:S01]  /*5210*/  ISETP.GT.AND P4, PT, R24, 0x1, PT ;  /* 0x000000011800780c */ /* 0x000fe20003f84270 */
[----:B------:R-:W-:Y:S01]  /*5220*/  UIADD3 UR16, UR16, 0x12200, URZ ;  /* 0x0001220010107890 */ /* 0x000fe2000fffe03f */
[C---:B------:R-:W-:Y:S01]  /*5230*/  ISETP.NE.AND P1, PT, R10.reuse, 0x12, PT ;  /* 0x000000120a00780c */ /* 0x040fe20003f25270 */
[----:B------:R-:W-:Y:S01]  /*5240*/  UMOV UR10, URZ ;  /* 0x0000003f000a7c82 */ /* 0x000fe20008000000 */
[----:B------:R-:W-:Y:S01]  /*5250*/  UMOV UR9, UR25 ;  /* 0x0000001900097c82 */ /* 0x000fe20008000000 */
[----:B------:R-:W-:Y:S01]  /*5260*/  UMOV UR13, UR28 ;  /* 0x0000001c000d7c82 */ /* 0x000fe20008000000 */
[----:B------:R0:W-:Y:S01]  /*5270*/  UTMALDG.3D [UR24], [UR14], desc[UR30] ;  /* 0x00001e180e0075b4 */ /* 0x0001e20008011000 */
[----:B------:R-:W-:Y:S01]  /*5280*/  UMOV UR21, 0x30000 ;  /* 0x0003000000157882 */ /* 0x000fe20000000000 */
[----:B------:R-:W-:Y:S01]  /*5290*/  UMOV UR17, UR25 ;  /* 0x0000001900117c82 */ /* 0x000fe20008000000 */
[----:B------:R-:W-:Y:S01]  /*52a0*/  UMOV UR20, UR28 ;  /* 0x0000001c00147c82 */ /* 0x000fe20008000000 */
[----:B------:R-:W-:Y:S01]  /*52b0*/  SEL R11, RZ, 0x1, P1 ;  /* 0x00000001ff0b7807 */ /* 0x000fe20000800000 */
[----:B------:R-:W-:Y:S01]  /*52c0*/  VIADD R25, R25, 0x1 ;  /* 0x0000000119197836 */ /* 0x000fe20000000000 */
[----:B------:R-:W-:Y:S01]  /*52d0*/  SEL R10, R10, RZ, P1 ;  /* 0x000000ff0a0a7207 */ /* 0x000fe20000800000 */
[----:B------:R-:W-:Y:S01]  /*52e0*/  VIADD R23, R23, 0x20 ;  /* 0x0000002017177836 */ /* 0x000fe20000000000 */
[----:B------:R0:W-:Y:S01]  /*52f0*/  UTMALDG.4D [UR8], [UR22], desc[UR30] ;  /* 0x00001e08160075b4 */ /* 0x0001e20008019000 */
[----:B------:R-:W-:Y:S01]  /*5300*/  LOP3.LUT R4, R4, R11, RZ, 0x3c, !PT ;  /* 0x0000000b04047212 */ /* 0x000fe200078e3cff */
[----:B------:R-:W-:Y:S01]  /*5310*/  VIADD R22, R22, 0x40 ;  /* 0x0000004016167836 */ /* 0x000fe20000000000 */
[----:B------:R0:W-:Y:S02]  /*5320*/  UTMALDG.3D.MULTICAST [UR16], [UR34], UR21, desc[UR30] ;  /* 0x00001e10220073b4 */ /* 0x0001e40008011815 */
[----:B0-----:R-:W-:Y:S05]  /*5330*/  @P4 BRA `(.L_x_102) ;  /* 0xfffffffc000c4947 */ /* 0x001fea000383ffff */
.L_x_98:
[----:B------:R-:W-:Y:S05]  /*5340*/  BSYNC B1 ;  /* 0x0000000000017941 */ /* 0x000fea0003800000 */
.L_x_97:
[----:B------:R-:W-:Y:S01]  /*5350*/  LOP3.LUT P5, RZ, R16, 0xff, RZ, 0xc0, !PT ;  /* 0x000000ff10ff7812 */ /* 0x000fe200078ac0ff */
[----:B------:R-:W-:Y:S01]  /*5360*/  VIADD R6, R13, UR6 ;  /* 0x000000060d067c36 */ /* 0x000fe20008000000 */
[----:B------:R-:W-:Y:S01]  /*5370*/  ULDC.64 UR8, c[0x0][0x750] ;  /* 0x0001d40000087ab9 */ /* 0x000fe20000000a00 */
[----:B------:R-:W-:Y:S01]  /*5380*/  IMAD.U32 R11, RZ, RZ, UR6 ;  /* 0x00000006ff0b7e24 */ /* 0x000fe2000f8e00ff */
[----:B------:R-:W-:Y:S01]  /*5390*/  UISETP.GE.U32.AND UP0, UPT, UR6, 0x12, UPT ;  /* 0x000000120600788c */ /* 0x000fe2000bf06070 */
[----:B------:R-:W-:Y:S01]  /*53a0*/  BSSY B1, `(.L_x_103) ;  /* 0x000006c000017945 */ /* 0x000fe20003800000 */
[----:B------:R-:W-:Y:S02]  /*53b0*/  ISETP.GT.U32.AND P1, PT, R6, 0x11, PT ;  /* 0x000000110600780c */ /* 0x000fe40003f24070 */
[----:B------:R-:W-:Y:S02]  /*53c0*/  PRMT R16, RZ, 0x7610, R16 ;  /* 0x00007610ff107816 */ /* 0x000fe40000000010 */
[----:B------:R-:W-:-:S02]  /*53d0*/  ISETP.LT.U32.AND P1, PT, R11, 0x12, P1 ;  /* 0x000000120b00780c */ /* 0x000fc40000f21070 */
[----:B------:R-:W-:Y:S01]  /*53e0*/  PLOP3.LUT P4, PT, PT, PT, UP0, 0x80, 0x0 ;  /* 0x000000000000781c */ /* 0x000fe20003f8f008 */
[----:B------:R-:W0:Y:S01]  /*53f0*/  @P5 S2R R5, SR_CgaCtaId ;  /* 0x0000000000055919 */ /* 0x000e220000008800 */
[----:B------:R-:W-:-:S04]  /*5400*/  @P5 MOV R4, 0x400 ;  /* 0x0000040000045802 */ /* 0x000fc80000000f00 */
[----:B0-----:R-:W-:Y:S01]  /*5410*/  @P5 LEA R10, R5, R4, 0x18 ;  /* 0x00000004050a5211 */ /* 0x001fe200078ec0ff */
[----:B------:R-:W-:-:S03]  /*5420*/  IMAD.WIDE.U32 R4, R6, 0x38e38e39, RZ ;  /* 0x38e38e3906047825 */ /* 0x000fc600078e00ff */
[----:B------:R0:W-:Y:S01]  /*5430*/  @P5 SYNCS.ARRIVE.TRANS64.A1T0 RZ, [R10+URZ+0x158], RZ ;  /* 0x000158ff0aff59a7 */ /* 0x0001e2000810003f */
[----:B------:R-:W-:Y:S01]  /*5440*/  IADD3 R2, P5, R2, R8, RZ ;  /* 0x0000000802027210 */ /* 0x000fe20007fbe0ff */
[----:B------:R-:W-:Y:S01]  /*5450*/  IMAD.MOV.U32 R4, RZ, RZ, -0x1 ;  /* 0xffffffffff047424 */ /* 0x000fe200078e00ff */
[----:B------:R-:W-:Y:S02]  /*5460*/  SHF.R.U32.HI R11, RZ, 0x2, R5 ;  /* 0x00000002ff0b7819 */ /* 0x000fe40000011605 */
[----:B------:R-:W-:Y:S01]  /*5470*/  SEL R5, RZ, 0x1, !P1 ;  /* 0x00000001ff057807 */ /* 0x000fe20004800000 */
[----:B------:R-:W-:Y:S01]  /*5480*/  IMAD.X R3, R3, 0x1, R0, P5 ;  /* 0x0000000103037824 */ /* 0x000fe200028e0600 */
[----:B------:R-:W-:Y:S01]  /*5490*/  ISETP.GE.U32.AND P1, PT, R2, UR8, PT ;  /* 0x0000000802007c0c */ /* 0x000fe2000bf26070 */
[----:B------:R-:W-:Y:S01]  /*54a0*/  IMAD R13, R11, -0x12, R6 ;  /* 0xffffffee0b0d7824 */ /* 0x000fe200078e0206 */
[----:B------:R-:W-:Y:S01]  /*54b0*/  LOP3.LUT R12, R12, R5, RZ, 0x3c, !PT ;  /* 0x000000050c0c7212 */ /* 0x000fe200078e3cff */
[----:B------:R-:W-:Y:S01]  /*54c0*/  IMAD.MOV.U32 R6, RZ, RZ, -0x1 ;  /* 0xffffffffff067424 */ /* 0x000fe200078e00ff */
[----:B------:R-:W-:Y:S01]  /*54d0*/  ISETP.GE.U32.AND.EX P1, PT, R3, UR9, PT, P1 ;  /* 0x0000000903007c0c */ /* 0x000fe2000bf26110 */
[----:B------:R-:W-:Y:S01]  /*54e0*/  IMAD.MOV.U32 R5, RZ, RZ, -0x1 ;  /* 0xffffffffff057424 */ /* 0x000fe200078e00ff */
[----:B------:R-:W-:-:S02]  /*54f0*/  @P4 LOP3.LUT R12, R12, 0x1, R11, 0x78, !PT ;  /* 0x000000010c0c4812 */ /* 0x000fc400078e780b */
[----:B0-----:R-:W-:-:S09]  /*5500*/  PRMT R10, RZ, 0x7610, R10 ;  /* 0x00007610ff0a7816 */ /* 0x001fd2000000000a */
[----:B------:R-:W-:Y:S05]  /*5510*/  @P1 BRA `(.L_x_104) ;  /* 0x0000000400501947 */ /* 0x000fea0003800000 */
[----:B------:R-:W0:Y:S01]  /*5520*/  S2R R6, SR_CTAID.X ;  /* 0x0000000000067919 */ /* 0x000e220000002500 */
[----:B------:R-:W-:Y:S01]  /*5530*/  ULDC.64 UR8, c[0x0][0x728] ;  /* 0x0001ca0000087ab9 */ /* 0x000fe20000000a00 */
[----:B------:R-:W-:Y:S01]  /*5540*/  ULDC UR11, c[0x0][0x730] ;  /* 0x0001cc00000b7ab9 */ /* 0x000fe20000000800 */
[----:B------:R-:W-:Y:S01]  /*5550*/  ISETP.NE.U32.AND P1, PT, RZ, UR8, PT ;  /* 0x00000008ff007c0c */ /* 0x000fe2000bf25070 */
[----:B------:R-:W1:Y:S01]  /*5560*/  S2R R19, SR_CTAID.Y ;  /* 0x0000000000137919 */ /* 0x000e620000002600 */
[----:B------:R-:W-:Y:S01]  /*5570*/  ULDC UR12, c[0x0][0x150] ;  /* 0x00005400000c7ab9 */ /* 0x000fe20000000800 */
[----:B------:R-:W-:Y:S01]  /*5580*/  IMAD.MOV.U32 R4, RZ, RZ, R2 ;  /* 0x000000ffff047224 */ /* 0x000fe200078e0002 */
[----:B------:R-:W-:Y:S01]  /*5590*/  ISETP.NE.AND.EX P1, PT, RZ, UR9, PT, P1 ;  /* 0x00000009ff007c0c */ /* 0x000fe2000bf25310 */
[----:B------:R-:W-:Y:S01]  /*55a0*/  IMAD.MOV.U32 R5, RZ, RZ, R3 ;  /* 0x000000ffff057224 */ /* 0x000fe200078e0003 */
[----:B0-----:R-:W-:-:S11]  /*55b0*/  I2FP.F32.U32 R20, R6 ;  /* 0x0000000600147245 */ /* 0x001fd60000201000 */
[----:B------:R-:W-:Y:S05]  /*55c0*/  @!P1 BRA `(.L_x_105) ;  /* 0x0000000000289947 */ /* 0x000fea0003800000 */
[----:B------:R-:W-:Y:S02]  /*55d0*/  ULDC UR10, c[0x0][0x734] ;  /* 0x0001cd00000a7ab9 */ /* 0x000fe40000000800 */
[----:B------:R-:W-:-:S05]  /*55e0*/  IADD3 R5, P1, R2, UR10, RZ ;  /* 0x0000000a02057c10 */ /* 0x000fca000ff3e0ff */
[----:B------:R-:W-:-:S04]  /*55f0*/  IMAD.X R21, RZ, RZ, R3, P1 ;  /* 0x000000ffff157224 */ /* 0x000fc800008e0603 */
[----:B------:R-:W-:-:S04]  /*5600*/  IMAD.WIDE.U32 R10, R21, UR8, RZ ;  /* 0x00000008150a7c25 */ /* 0x000fc8000f8e00ff */
[----:B------:R-:W-:-:S04]  /*5610*/  IMAD.WIDE.U32 R10, P1, R5, UR9, R10 ;  /* 0x00000009050a7c25 */ /* 0x000fc8000f82000a */
[----:B------:R-:W-:-:S04]  /*5620*/  IMAD.WIDE.U32 R4, R5, UR8, RZ ;  /* 0x0000000805047c25 */ /* 0x000fc8000f8e00ff */
[----:B------:R-:W-:Y:S01]  /*5630*/  IMAD.MOV.U32 R4, RZ, RZ, R11 ;  /* 0x000000ffff047224 */ /* 0x000fe200078e000b */
[----:B------:R-:W-:Y:S01]  /*5640*/  IADD3 RZ, P4, R5, R10, RZ ;  /* 0x0000000a05ff7210 */ /* 0x000fe20007f9e0ff */
[----:B------:R-:W-:-:S04]  /*5650*/  IMAD.X R5, RZ, RZ, RZ, P1 ;  /* 0x000000ffff057224 */ /* 0x000fc800008e06ff */
[----:B------:R-:W-:-:S08]  /*5660*/  IMAD.WIDE.U32.X R4, R21, UR9, R4, P4 ;  /* 0x0000000915047c25 */ /* 0x000fd0000a0e0404 */
.L_x_105:
[--C-:B------:R-:W-:Y:S01]  /*5670*/  SHF.R.U64 R18, R4, UR11, R5.reuse ;  /* 0x0000000b04127c19 */ /* 0x100fe20008001205 */
[----:B------:R-:W-:Y:S01]  /*5680*/  FMUL R20, R20, UR12 ;  /* 0x0000000c14147c20 */ /* 0x000fe20008400000 */
[----:B------:R-:W0:Y:S01]  /*5690*/  LDC R21, c[0x0][0x144] ;  /* 0x00005100ff157b82 */ /* 0x000e220000000800 */
[----:B-1----:R-:W-:Y:S01]  /*56a0*/  I2FP.F32.U32 R10, R19 ;  /* 0x00000013000a7245 */ /* 0x002fe20000201000 */
[----:B------:R-:W-:Y:S01]  /*56b0*/  ULDC UR10, c[0x0][0x154] ;  /* 0x00005500000a7ab9 */ /* 0x000fe20000000800 */
[----:B------:R-:W-:Y:S01]  /*56c0*/  SHF.R.U32.HI R4, RZ, UR11, R5 ;  /* 0x0000000bff047c19 */ /* 0x000fe20008011605 */
[----:B------:R-:W-:Y:S01]  /*56d0*/  ULDC.64 UR8, c[0x0][0x720] ;  /* 0x0001c80000087ab9 */ /* 0x000fe20000000a00 */
[----:B------:R-:W-:Y:S01]  /*56e0*/  IADD3 R5, P1, RZ, -R18, RZ ;  /* 0x80000012ff057210 */ /* 0x000fe20007f3e0ff */
[----:B------:R-:W1:Y:S01]  /*56f0*/  F2I.U32.TRUNC.NTZ R20, R20 ;  /* 0x0000001400147305 */ /* 0x000e62000020f000 */
[----:B------:R-:W-:Y:S01]  /*5700*/  FMUL R10, R10, UR10 ;  /* 0x0000000a0a0a7c20 */ /* 0x000fe20008400000 */
[----:B------:R-:W2:Y:S01]  /*5710*/  LDC R22, c[0x0][0x148] ;  /* 0x00005200ff167b82 */ /* 0x000ea20000000800 */
[----:B------:R-:W-:Y:S01]  /*5720*/  ULDC.64 UR10, c[0x0][0x740] ;  /* 0x0001d000000a7ab9 */ /* 0x000fe20000000a00 */
[----:B------:R-:W-:Y:S01]  /*5730*/  IMAD.X R4, RZ, RZ, ~R4, P1 ;  /* 0x000000ffff047224 */ /* 0x000fe200008e0e04 */
[----:B------:R-:W-:-:S03]  /*5740*/  ISETP.NE.U32.AND P1, PT, RZ, UR10, PT ;  /* 0x0000000aff007c0c */ /* 0x000fc6000bf25070 */
[----:B------:R-:W-:Y:S01]  /*5750*/  IMAD R4, R4, UR8, RZ ;  /* 0x0000000804047c24 */ /* 0x000fe2000f8e02ff */
[----:B------:R-:W3:Y:S01]  /*5760*/  F2I.U32.TRUNC.NTZ R10, R10 ;  /* 0x0000000a000a7305 */ /* 0x000ee2000020f000 */
[----:B------:R-:W-:Y:S02]  /*5770*/  ISETP.NE.AND.EX P1, PT, RZ, UR11, PT, P1 ;  /* 0x0000000bff007c0c */ /* 0x000fe4000bf25310 */
[C---:B------:R-:W-:Y:S02]  /*5780*/  IMAD R11, R5.reuse, UR9, R4 ;  /* 0x00000009050b7c24 */ /* 0x040fe4000f8e0204 */
[----:B------:R-:W-:Y:S01]  /*5790*/  IMAD.WIDE.U32 R4, R5, UR8, R2 ;  /* 0x0000000805047c25 */ /* 0x000fe2000f8e0002 */
[----:B------:R-:W-:-:S03]  /*57a0*/  ULDC UR8, c[0x0][0x718] ;  /* 0x0001c60000087ab9 */ /* 0x000fc60000000800 */
[----:B-1----:R-:W-:Y:S02]  /*57b0*/  IMAD.MOV R20, RZ, RZ, -R20 ;  /* 0x000000ffff147224 */ /* 0x002fe400078e0a14 */
[----:B------:R-:W-:Y:S02]  /*57c0*/  IMAD.IADD R5, R5, 0x1, R11 ;  /* 0x0000000105057824 */ /* 0x000fe400078e020b */
[----:B0-----:R-:W-:-:S03]  /*57d0*/  IMAD R6, R21, R20, R6 ;  /* 0x0000001415067224 */ /* 0x001fc600078e0206 */
[--C-:B------:R-:W-:Y:S01]  /*57e0*/  SHF.R.U64 R20, R4, UR8, R5.reuse ;  /* 0x0000000804147c19 */ /* 0x100fe20008001205 */
[----:B---3--:R-:W-:Y:S01]  /*57f0*/  IMAD.MOV R4, RZ, RZ, -R10 ;  /* 0x000000ffff047224 */ /* 0x008fe200078e0a0a */
[----:B------:R-:W-:Y:S01]  /*5800*/  SHF.R.U32.HI R5, RZ, UR8, R5 ;  /* 0x00000008ff057c19 */ /* 0x000fe20008011605 */
[----:B------:R-:W-:Y:S02]  /*5810*/  ULDC UR8, c[0x0][0x708] ;  /* 0x0001c20000087ab9 */ /* 0x000fe40000000800 */
[----:B--2---:R-:W-:Y:S01]  /*5820*/  @P3 IMAD R6, R22, R4, R19 ;  /* 0x0000000416063224 */ /* 0x004fe200078e0213 */
[--C-:B------:R-:W-:Y:S02]  /*5830*/  SHF.R.U64 R22, R20, UR8, R5.reuse ;  /* 0x0000000814167c19 */ /* 0x100fe40008001205 */
[----:B------:R-:W-:Y:S01]  /*5840*/  SHF.R.U32.HI R5, RZ, UR8, R5 ;  /* 0x00000008ff057c19 */ /* 0x000fe20008011605 */
[----:B------:R-:W-:-:S03]  /*5850*/  ULDC UR8, c[0x0][0x758] ;  /* 0x0001d60000087ab9 */ /* 0x000fc60000000800 */
[--C-:B------:R-:W-:Y:S02]  /*5860*/  SHF.R.U64 R19, R22, UR8, R5.reuse ;  /* 0x0000000816137c19 */ /* 0x100fe40008001205 */
[----:B------:R-:W-:-:S03]  /*5870*/  SHF.R.U32.HI R21, RZ, UR8, R5 ;  /* 0x00000008ff157c19 */ /* 0x000fc60008011605 */
[----:B------:R-:W-:Y:S02]  /*5880*/  IMAD.MOV.U32 R10, RZ, RZ, R19 ;  /* 0x000000ffff0a7224 */ /* 0x000fe400078e0013 */
[----:B------:R-:W-:Y:S01]  /*5890*/  IMAD.MOV.U32 R5, RZ, RZ, R21 ;  /* 0x000000ffff057224 */ /* 0x000fe200078e0015 */
[----:B------:R-:W-:Y:S06]  /*58a0*/  @!P1 BRA `(.L_x_106) ;  /* 0x00000000002c9947 */ /* 0x000fec0003800000 */
        /* <DEDUP_REMOVED lines=9> */
[----:B------:R-:W-:-:S04]  /*5940*/  IMAD.WIDE.U32.X R4, R21, UR11, R4, P4 ;  /* 0x0000000b15047c25 */ /* 0x000fc8000a0e0404 */
[----:B------:R-:W-:-:S07]  /*5950*/  IMAD.MOV.U32 R10, RZ, RZ, R4 ;  /* 0x000000ffff0a7224 */ /* 0x000fce00078e0004 */
.L_x_106:
[----:B------:R-:W-:Y:S01]  /*5960*/  ULDC UR8, c[0x0][0x748] ;  /* 0x0001d20000087ab9 */ /* 0x000fe20000000800 */
[----:B------:R-:W-:Y:S01]  /*5970*/  LOP3.LUT R4, R22, UR7, RZ, 0xc0, !PT ;  /* 0x0000000716047c12 */ /* 0x000fe2000f8ec0ff */
[----:B------:R-:W-:Y:S01]  /*5980*/  ULDC UR9, c[0x0][0x710] ;  /* 0x0001c40000097ab9 */ /* 0x000fe20000000800 */
[----:B------:R-:W-:Y:S01]  /*5990*/  SHF.R.U64 R5, R10, UR8, R5 ;  /* 0x000000080a057c19 */ /* 0x000fe20008001205 */
[----:B------:R-:W-:Y:S01]  /*59a0*/  ULDC UR8, c[0x0][0x738] ;  /* 0x0001ce0000087ab9 */ /* 0x000fe20000000800 */
[----:B------:R-:W-:-:S03]  /*59b0*/  LOP3.LUT R20, R20, UR4, RZ, 0xc0, !PT ;  /* 0x0000000414147c12 */ /* 0x000fc6000f8ec0ff */
[----:B------:R-:W-:Y:S02]  /*59c0*/  IMAD.MOV R10, RZ, RZ, -R5 ;  /* 0x000000ffff0a7224 */ /* 0x000fe400078e0a05 */
[----:B------:R-:W-:Y:S02]  /*59d0*/  IMAD R5, R5, UR5, R4 ;  /* 0x0000000505057c24 */ /* 0x000fe4000f8e0204 */
[----:B------:R-:W-:Y:S01]  /*59e0*/  IMAD R19, R10, UR8, R19 ;  /* 0x000000080a137c24 */ /* 0x000fe2000f8e0213 */
[----:B------:R-:W-:Y:S01]  /*59f0*/  ULDC UR8, c[0x0][0x700] ;  /* 0x0001c00000087ab9 */ /* 0x000fe20000000800 */
[----:B------:R-:W-:Y:S02]  /*5a00*/  IMAD R6, R5, UR9, R6 ;  /* 0x0000000905067c24 */ /* 0x000fe4000f8e0206 */
[----:B------:R-:W-:Y:S02]  /*5a10*/  IMAD R19, R19, UR8, R20 ;  /* 0x0000000813137c24 */ /* 0x000fe4000f8e0214 */
[----:B------:R-:W-:-:S02]  /*5a20*/  IMAD.MOV.U32 R10, RZ, RZ, 0x1 ;  /* 0x00000001ff0a7424 */ /* 0x000fc400078e00ff */
[----:B------:R-:W-:Y:S01]  /*5a30*/  IMAD.MOV.U32 R5, RZ, RZ, R18 ;  /* 0x000000ffff057224 */ /* 0x000fe200078e0012 */
[----:B------:R-:W-:Y:S02]  /*5a40*/  SEL R4, R19, R6, !P3 ;  /* 0x0000000613047207 */ /* 0x000fe40005800000 */
[----:B------:R-:W-:-:S07]  /*5a50*/  SEL R6, R6, R19, !P3 ;  /* 0x0000001306067207 */ /* 0x000fce0005800000 */
.L_x_104:
[----:B------:R-:W-:Y:S05]  /*5a60*/  BSYNC B1 ;  /* 0x0000000000017941 */ /* 0x000fea0003800000 */
.L_x_103:
[----:B------:R-:W-:-:S13]  /*5a70*/  LOP3.LUT P1, RZ, R10, 0xff, RZ, 0xc0, !PT ;  /* 0x000000ff0aff7812 */ /* 0x000fda000782c0ff */
[----:B------:R-:W-:Y:S05]  /*5a80*/  @P1 BRA `(.L_x_107) ;  /* 0xfffffff400001947 */ /* 0x000fea000383ffff */
[----:B------:R-:W-:Y:S05]  /*5a90*/  BSYNC B0 ;  /* 0x0000000000007941 */ /* 0x000fea0003800000 */
.L_x_95:
[----:B------:R-:W-:-:S03]  /*5aa0*/  UMOV UR8, 0xffffffff ;  /* 0xffffffff00087882 */ /* 0x000fc60000000000 */
[----:B------:R-:W-:Y:S05]  /*5ab0*/  BRA.DIV UR8, `(.L_x_108) ;  /* 0x0000000e082c7947 */ /* 0x000fea000b800000 */
[----:B------:R-:W-:-:S13]  /*5ac0*/  ELECT P0, URZ, PT ;  /* 0x00000000003f782f */ /* 0x000fda0003800000 */
.L_x_138:
[----:B------:R-:W-:Y:S04]  /*5ad0*/  BSSY B0, `(.L_x_109) ;  /* 0x00000a9000007945 */ /* 0x000fe80003800000 */
[----:B------:R-:W-:Y:S05]  /*5ae0*/  @!P0 BRA `(.L_x_110) ;  /* 0x00000008009c8947 */ /* 0x000fea0003800000 */
[----:B------:R-:W-:-:S04]  /*5af0*/  LOP3.LUT R7, R7, 0x2, RZ, 0xfc, !PT ;  /* 0x0000000207077812 */ /* 0x000fc800078efcff */
[----:B------:R-:W-:-:S13]  /*5b00*/  ISETP.NE.AND P0, PT, R7, 0x3, PT ;  /* 0x000000030700780c */ /* 0x000fda0003f05270 */
[----:B------:R-:W-:Y:S05]  /*5b10*/  @!P0 BRA `(.L_x_111) ;  /* 0x0000000000048947 */ /* 0x000fea0003800000 */
[----:B------:R-:W-:Y:S01]  /*5b20*/  BPT.TRAP 0x1 ;  /* 0x000000040000795c */ /* 0x000fe20000300000 */
.L_x_111:
[----:B------:R-:W0:Y:S01]  /*5b30*/  S2R R3, SR_CgaCtaId ;  /* 0x0000000000037919 */ /* 0x000e220000008800 */
[----:B------:R-:W-:Y:S02]  /*5b40*/  MOV R0, 0x400 ;  /* 0x0000040000007802 */ /* 0x000fe40000000f00 */
[----:B------:R-:W-:Y:S02]  /*5b50*/  SHF.L.U32 R2, R12, 0x1f, RZ ;  /* 0x0000001f0c027819 */ /* 0x000fe400000006ff */
[----:B0-----:R-:W-:-:S05]  /*5b60*/  LEA R0, R3, R0, 0x18 ;  /* 0x0000000003007211 */ /* 0x001fca00078ec0ff */
[----:B------:R-:W-:-:S04]  /*5b70*/  VIADD R0, R0, 0x90 ;  /* 0x0000009000007836 */ /* 0x000fc80000000000 */
[C---:B------:R-:W-:Y:S02]  /*5b80*/  IMAD R5, R13.reuse, 0x8, R0 ;  /* 0x000000080d057824 */ /* 0x040fe400078e0200 */
[----:B------:R-:W-:Y:S02]  /*5b90*/  VIADD R13, R13, 0x1 ;  /* 0x000000010d0d7836 */ /* 0x000fe40000000000 */
[----:B------:R-:W0:Y:S03]  /*5ba0*/  SYNCS.PHASECHK.TRANS64.TRYWAIT P0, [R5+URZ], R2 ;  /* 0x00000002050075a7 */ /* 0x000e26000800017f */
[----:B------:R-:W-:-:S04]  /*5bb0*/  ISETP.NE.AND P1, PT, R13, 0x12, PT ;  /* 0x000000120d00780c */ /* 0x000fc80003f25270 */
[----:B------:R-:W-:Y:S02]  /*5bc0*/  SEL R3, RZ, 0x1, P1 ;  /* 0x00000001ff037807 */ /* 0x000fe40000800000 */
[----:B------:R-:W-:Y:S02]  /*5bd0*/  SEL R13, R13, RZ, P1 ;  /* 0x000000ff0d0d7207 */ /* 0x000fe40000800000 */
[----:B------:R-:W-:-:S03]  /*5be0*/  LOP3.LUT R12, R12, R3, RZ, 0x3c, !PT ;  /* 0x000000030c0c7212 */ /* 0x000fc600078e3cff */
[----:B------:R-:W-:Y:S01]  /*5bf0*/  IMAD R7, R13, 0x8, R0 ;  /* 0x000000080d077824 */ /* 0x000fe200078e0200 */
[----:B------:R-:W-:Y:S01]  /*5c00*/  SHF.L.U32 R4, R12, 0x1f, RZ ;  /* 0x0000001f0c047819 */ /* 0x000fe200000006ff */
[----:B0-----:R-:W-:Y:S06]  /*5c10*/  @!P0 BRA `(.L_x_112) ;  /* 0x0000000800f88947 */ /* 0x001fec0003800000 */
.L_x_139:
[----:B------:R-:W1:Y:S01]  /*5c20*/  SYNCS.PHASECHK.TRANS64.TRYWAIT P0, [R7+URZ], R4 ;  /* 0x00000004070075a7 */ /* 0x000e62000800017f */
[----:B0-----:R-:W-:-:S05]  /*5c30*/  VIADD R2, R13, 0x1 ;  /* 0x000000010d027836 */ /* 0x001fca0000000000 */
[----:B------:R-:W-:-:S04]  /*5c40*/  ISETP.NE.AND P1, PT, R2, 0x12, PT ;  /* 0x000000120200780c */ /* 0x000fc80003f25270 */
[----:B------:R-:W-:Y:S02]  /*5c50*/  SEL R3, RZ, 0x1, P1 ;  /* 0x00000001ff037807 */ /* 0x000fe40000800000 */
[----:B------:R-:W-:Y:S02]  /*5c60*/  SEL R9, R2, RZ, P1 ;  /* 0x000000ff02097207 */ /* 0x000fe40000800000 */
[----:B------:R-:W-:-:S03]  /*5c70*/  LOP3.LUT R12, R12, R3, RZ, 0x3c, !PT ;  /* 0x000000030c0c7212 */ /* 0x000fc600078e3cff */
[----:B------:R-:W-:Y:S01]  /*5c80*/  IMAD R6, R9, 0x8, R0 ;  /* 0x0000000809067824 */ /* 0x000fe200078e0200 */
[----:B------:R-:W-:Y:S01]  /*5c90*/  SHF.L.U32 R5, R12, 0x1f, RZ ;  /* 0x0000001f0c057819 */ /* 0x000fe200000006ff */
[----:B-1----:R-:W-:Y:S06]  /*5ca0*/  @!P0 BRA `(.L_x_113) ;  /* 0x0000000800e88947 */ /* 0x002fec0003800000 */
.L_x_140:
[----:B------:R-:W1:Y:S01]  /*5cb0*/  SYNCS.PHASECHK.TRANS64.TRYWAIT P0, [R6+URZ], R5 ;  /* 0x00000005060075a7 */ /* 0x000e62000800017f */
[----:B------:R-:W-:-:S05]  /*5cc0*/  VIADD R2, R9, 0x1 ;  /* 0x0000000109027836 */ /* 0x000fca0000000000 */
[----:B------:R-:W-:-:S04]  /*5cd0*/  ISETP.NE.AND P1, PT, R2, 0x12, PT ;  /* 0x000000120200780c */ /* 0x000fc80003f25270 */
[----:B------:R-:W-:Y:S02]  /*5ce0*/  SEL R3, RZ, 0x1, P1 ;  /* 0x00000001ff037807 */ /* 0x000fe40000800000 */
[----:B0-----:R-:W-:Y:S02]  /*5cf0*/  SEL R7, R2, RZ, P1 ;  /* 0x000000ff02077207 */ /* 0x001fe40000800000 */
[----:B------:R-:W-:-:S03]  /*5d00*/  LOP3.LUT R12, R12, R3, RZ, 0x3c, !PT ;  /* 0x000000030c0c7212 */ /* 0x000fc600078e3cff */
[----:B------:R-:W-:Y:S01]  /*5d10*/  IMAD R9, R7, 0x8, R0 ;  /* 0x0000000807097824 */ /* 0x000fe200078e0200 */
[----:B------:R-:W-:Y:S01]  /*5d20*/  SHF.L.U32 R4, R12, 0x1f, RZ ;  /* 0x0000001f0c047819 */ /* 0x000fe200000006ff */
[----:B-1----:R-:W-:Y:S06]  /*5d30*/  @!P0 BRA `(.L_x_114) ;  /* 0x0000000800d88947 */ /* 0x002fec0003800000 */
.L_x_141:
[----:B------:R-:W1:Y:S01]  /*5d40*/  SYNCS.PHASECHK.TRANS64.TRYWAIT P0, [R9+URZ], R4 ;  /* 0x00000004090075a7 */ /* 0x000e62000800017f */
[----:B------:R-:W-:-:S05]  /*5d50*/  VIADD R2, R7, 0x1 ;  /* 0x0000000107027836 */ /* 0x000fca0000000000 */
[----:B------:R-:W-:-:S04]  /*5d60*/  ISETP.NE.AND P1, PT, R2, 0x12, PT ;  /* 0x000000120200780c */ /* 0x000fc80003f25270 */
[----:B------:R-:W-:Y:S02]  /*5d70*/  SEL R3, RZ, 0x1, P1 ;  /* 0x00000001ff037807 */ /* 0x000fe40000800000 */
[----:B------:R-:W-:Y:S02]  /*5d80*/  SEL R7, R2, RZ, P1 ;  /* 0x000000ff02077207 */ /* 0x000fe40000800000 */
[----:B------:R-:W-:-:S03]  /*5d90*/  LOP3.LUT R12, R12, R3, RZ, 0x3c, !PT ;  /* 0x000000030c0c7212 */ /* 0x000fc600078e3cff */
[----:B0-----:R-:W-:Y:S01]  /*5da0*/  IMAD R6, R7, 0x8, R0 ;  /* 0x0000000807067824 */ /* 0x001fe200078e0200 */
[----:B------:R-:W-:Y:S01]  /*5db0*/  SHF.L.U32 R5, R12, 0x1f, RZ ;  /* 0x0000001f0c057819 */ /* 0x000fe200000006ff */
[----:B-1----:R-:W-:Y:S06]  /*5dc0*/  @!P0 BRA `(.L_x_115) ;  /* 0x0000000800c88947 */ /* 0x002fec0003800000 */
.L_x_142:
        /* <DEDUP_REMOVED lines=9> */
.L_x_143:
        /* <DEDUP_REMOVED lines=9> */
.L_x_144:
        /* <DEDUP_REMOVED lines=9> */
.L_x_145:
        /* <DEDUP_REMOVED lines=9> */
.L_x_146:
        /* <DEDUP_REMOVED lines=9> */
.L_x_147:
        /* <DEDUP_REMOVED lines=9> */
.L_x_148:
        /* <DEDUP_REMOVED lines=9> */
.L_x_149:
        /* <DEDUP_REMOVED lines=9> */
.L_x_150:
        /* <DEDUP_REMOVED lines=9> */
.L_x_151:
        /* <DEDUP_REMOVED lines=9> */
.L_x_152:
        /* <DEDUP_REMOVED lines=9> */
.L_x_153:
        /* <DEDUP_REMOVED lines=9> */
.L_x_154:
[----:B------:R-:W1:Y:S01]  /*6490*/  SYNCS.PHASECHK.TRANS64.TRYWAIT P0, [R6+URZ], R5 ;  /* 0x00000005060075a7 */ /* 0x000e62000800017f */
[----:B------:R-:W-:-:S05]  /*64a0*/  VIADD R2, R7, 0x1 ;  /* 0x0000000107027836 */ /* 0x000fca0000000000 */
[----:B------:R-:W-:-:S04]  /*64b0*/  ISETP.NE.AND P1, PT, R2, 0x12, PT ;  /* 0x000000120200780c */ /* 0x000fc80003f25270 */
[----:B0-----:R-:W-:Y:S02]  /*64c0*/  SEL R4, RZ, 0x1, P1 ;  /* 0x00000001ff047807 */ /* 0x001fe40000800000 */
[----:B------:R-:W-:Y:S02]  /*64d0*/  SEL R3, R2, RZ, P1 ;  /* 0x000000ff02037207 */ /* 0x000fe40000800000 */
[----:B------:R-:W-:Y:S01]  /*64e0*/  LOP3.LUT R4, R11, R4, RZ, 0x3c, !PT ;  /* 0x000000040b047212 */ /* 0x000fe200078e3cff */
[----:B-1----:R-:W-:Y:S06]  /*64f0*/  @!P0 BRA `(.L_x_128) ;  /* 0x0000000800008947 */ /* 0x002fec0003800000 */
.L_x_155:
[----:B------:R-:W-:Y:S01]  /*6500*/  IMAD R3, R3, 0x8, R0 ;  /* 0x0000000803037824 */ /* 0x000fe200078e0200 */
[----:B------:R-:W-:-:S07]  /*6510*/  SHF.L.U32 R0, R4, 0x1f, RZ ;  /* 0x0000001f04007819 */ /* 0x000fce00000006ff */
.L_x_129:
[----:B-1----:R1:W2:Y:S02]  /*6520*/  SYNCS.PHASECHK.TRANS64.TRYWAIT P0, [R3+URZ], R0 ;  /* 0x00000000030075a7 */ /* 0x0022a4000800017f */
[----:B--2---:R-:W-:Y:S05]  /*6530*/  @!P0 NANOSLEEP.SYNCS 0x989680 ;  /* 0x009896800000895d */ /* 0x004fea0003900000 */
[----:B------:R-:W2:Y:S02]  /*6540*/  @!P0 SYNCS.PHASECHK.TRANS64 P0, [R3+URZ], R0 ;  /* 0x00000000030085a7 */ /* 0x000ea4000800007f */
[----:B--2---:R-:W-:Y:S05]  /*6550*/  @!P0 BRA `(.L_x_129) ;  /* 0xfffffffc00f08947 */ /* 0x004fea000383ffff */
.L_x_110:
[----:B------:R-:W-:Y:S05]  /*6560*/  BSYNC B0 ;  /* 0x0000000000007941 */ /* 0x000fea0003800000 */
.L_x_109:
[----:B------:R-:W-:Y:S05]  /*6570*/  EXIT ;  /* 0x000000000000794d */ /* 0x000fea0003800000 */
.L_x_20:
[----:B0-----:R-:W-:-:S04]  /*6580*/  IMAD.U32 R22, RZ, RZ, UR12 ;  /* 0x0000000cff167e24 */ /* 0x001fc8000f8e00ff */
[----:B------:R0:W1:Y:S03]  /*6590*/  SYNCS.PHASECHK.TRANS64.TRYWAIT P0, [R22+URZ+-0x8], R21 ;  /* 0xfffff815160075a7 */ /* 0x000066000800017f */
[----:B-1----:R-:W-:Y:S05]  /*65a0*/  @!P0 NANOSLEEP.SYNCS 0x989680 ;  /* 0x009896800000895d */ /* 0x002fea0003900000 */
[----:B------:R-:W1:Y:S02]  /*65b0*/  @!P0 SYNCS.PHASECHK.TRANS64 P0, [R22+URZ+-0x8], R21 ;  /* 0xfffff815160085a7 */ /* 0x000e64000800007f */
[----:B-1----:R-:W-:Y:S05]  /*65c0*/  @!P0 BRA `(.L_x_20) ;  /* 0xfffffffc00ec8947 */ /* 0x002fea000383ffff */
[----:B------:R-:W-:Y:S05]  /*65d0*/  BRA `(.L_x_130) ;  /* 0xffffffb000dc7947 */ /* 0x000fea000383ffff */
.L_x_25:
[----:B-1----:R-:W-:-:S04]  /*65e0*/  IMAD.U32 R56, RZ, RZ, UR8 ;  /* 0x00000008ff387e24 */ /* 0x002fc8000f8e00ff */
[----:B------:R1:W4:Y:S03]  /*65f0*/  SYNCS.PHASECHK.TRANS64.TRYWAIT P0, [R56+URZ], R23 ;  /* 0x00000017380075a7 */ /* 0x000326000800017f */
[----:B----4-:R-:W-:Y:S05]  /*6600*/  @!P0 NANOSLEEP.SYNCS 0x989680 ;  /* 0x009896800000895d */ /* 0x010fea0003900000 */
[----:B------:R-:W4:Y:S02]  /*6610*/  @!P0 SYNCS.PHASECHK.TRANS64 P0, [R56+URZ], R23 ;  /* 0x00000017380085a7 */ /* 0x000f24000800007f */
[----:B----4-:R-:W-:Y:S05]  /*6620*/  @!P0 BRA `(.L_x_25) ;  /* 0xfffffffc00ec8947 */ /* 0x010fea000383ffff */
[----:B------:R-:W-:Y:S05]  /*6630*/  BRA `(.L_x_24) ;  /* 0xffffffb400487947 */ /* 0x000fea000383ffff */
.L_x_29:
[----:B0-----:R-:W-:-:S04]  /*6640*/  IMAD.U32 R22, RZ, RZ, UR12 ;  /* 0x0000000cff167e24 */ /* 0x001fc8000f8e00ff */
[----:B------:R0:W1:Y:S03]  /*6650*/  SYNCS.PHASECHK.TRANS64.TRYWAIT P0, [R22+URZ+0x8], R21 ;  /* 0x00000815160075a7 */ /* 0x000066000800017f */
[----:B-1----:R-:W-:Y:S05]  /*6660*/  @!P0 NANOSLEEP.SYNCS 0x989680 ;  /* 0x009896800000895d */ /* 0x002fea0003900000 */
[----:B------:R-:W1:Y:S02]  /*6670*/  @!P0 SYNCS.PHASECHK.TRANS64 P0, [R22+URZ+0x8], R21 ;  /* 0x00000815160085a7 */ /* 0x000e64000800007f */
[----:B-1----:R-:W-:Y:S05]  /*6680*/  @!P0 BRA `(.L_x_29) ;  /* 0xfffffffc00ec8947 */ /* 0x002fea000383ffff */
[----:B------:R-:W-:Y:S05]  /*6690*/  BRA `(.L_x_131) ;  /* 0xffffffb800107947 */ /* 0x000fea000383ffff */
.L_x_96:
[----:B------:R-:W-:Y:S01]  /*66a0*/  BSSY B1, `(.L_x_132) ;  /* 0x0000006000017945 */ /* 0x000fe20003800000 */
[----:B------:R-:W-:-:S07]  /*66b0*/  IMAD.MOV.U32 R10, RZ, RZ, -0x1 ;  /* 0xffffffffff0a7424 */ /* 0x000fce00078e00ff */
[----:B------:R-:W-:Y:S05]  /*66c0*/  WARPSYNC.COLLECTIVE R10, `(.L_x_133) ;  /* 0x000000000a0c7348 */ /* 0x000fea0003c00000 */
[----:B------:R-:W-:Y:S02]  /*66d0*/  ELECT P1, UR62, PT ;  /* 0x00000000003e782f */ /* 0x000fe40003820000 */
[----:B------:R-:W-:Y:S01]  /*66e0*/  MOV R10, UR62 ;  /* 0x0000003e000a7c02 */ /* 0x000fe20008000f00 */
[----:B------:R-:W-:Y:S10]  /*66f0*/  ENDCOLLECTIVE ;  /* 0x000000000000791b */ /* 0x000ff40003800000 */
.L_x_133:
[----:B------:R-:W-:Y:S05]  /*6700*/  BSYNC B1 ;  /* 0x0000000000017941 */ /* 0x000fea0003800000 */
.L_x_132:
[----:B------:R-:W-:Y:S05]  /*6710*/  BRA `(.L_x_134) ;  /* 0xffffffe400e87947 */ /* 0x000fea000383ffff */
.L_x_99:
[----:B-1----:R1:W2:Y:S02]  /*6720*/  SYNCS.PHASECHK.TRANS64.TRYWAIT P1, [R20+URZ+0x90], R11 ;  /* 0x0000900b140075a7 */ /* 0x0022a4000802017f */
[----:B--2---:R-:W-:Y:S05]  /*6730*/  @!P1 NANOSLEEP.SYNCS 0x989680 ;  /* 0x009896800000995d */ /* 0x004fea0003900000 */
[----:B------:R-:W2:Y:S02]  /*6740*/  @!P1 SYNCS.PHASECHK.TRANS64 P1, [R20+URZ+0x90], R11 ;  /* 0x0000900b140095a7 */ /* 0x000ea4000802007f */
[----:B--2---:R-:W-:Y:S05]  /*6750*/  @!P1 BRA `(.L_x_99) ;  /* 0xfffffffc00f09947 */ /* 0x004fea000383ffff */
[----:B------:R-:W-:Y:S05]  /*6760*/  BRA `(.L_x_135) ;  /* 0xffffffe800207947 */ /* 0x000fea000383ffff */
.L_x_108:
[----:B------:R-:W-:Y:S01]  /*6770*/  BSSY B0, `(.L_x_136) ;  /* 0x0000006000007945 */ /* 0x000fe20003800000 */
[----:B------:R-:W-:-:S07]  /*6780*/  IMAD.MOV.U32 R10, RZ, RZ, -0x1 ;  /* 0xffffffffff0a7424 */ /* 0x000fce00078e00ff */
[----:B------:R-:W-:Y:S05]  /*6790*/  WARPSYNC.COLLECTIVE R10, `(.L_x_137) ;  /* 0x000000000a0c7348 */ /* 0x000fea0003c00000 */
[----:B------:R-:W-:Y:S02]  /*67a0*/  ELECT P1, UR62, PT ;  /* 0x00000000003e782f */ /* 0x000fe40003820000 */
[----:B------:R-:W-:Y:S01]  /*67b0*/  MOV R10, UR62 ;  /* 0x0000003e000a7c02 */ /* 0x000fe20008000f00 */
[----:B------:R-:W-:Y:S10]  /*67c0*/  ENDCOLLECTIVE ;  /* 0x000000000000791b */ /* 0x000ff40003800000 */
.L_x_137:
[----:B------:R-:W-:Y:S05]  /*67d0*/  BSYNC B0 ;  /* 0x0000000000007941 */ /* 0x000fea0003800000 */
.L_x_136:
[----:B------:R-:W-:Y:S01]  /*67e0*/  PLOP3.LUT P0, PT, P1, PT, PT, 0x80, 0x0 ;  /* 0x000000000000781c */ /* 0x000fe20000f0f070 */
[----:B------:R-:W-:-:S12]  /*67f0*/  BRA `(.L_x_138) ;  /* 0xfffffff000b47947 */ /* 0x000fd8000383ffff */
.L_x_112:
[----:B0-----:R0:W1:Y:S02]  /*6800*/  SYNCS.PHASECHK.TRANS64.TRYWAIT P0, [R5+URZ], R2 ;  /* 0x00000002050075a7 */ /* 0x001064000800017f */
[----:B-1----:R-:W-:Y:S05]  /*6810*/  @!P0 NANOSLEEP.SYNCS 0x989680 ;  /* 0x009896800000895d */ /* 0x002fea0003900000 */
[----:B------:R-:W1:Y:S02]  /*6820*/  @!P0 SYNCS.PHASECHK.TRANS64 P0, [R5+URZ], R2 ;  /* 0x00000002050085a7 */ /* 0x000e64000800007f */
[----:B-1----:R-:W-:Y:S05]  /*6830*/  @!P0 BRA `(.L_x_112) ;  /* 0xfffffffc00f08947 */ /* 0x002fea000383ffff */
[----:B------:R-:W-:Y:S05]  /*6840*/  BRA `(.L_x_139) ;  /* 0xfffffff000f47947 */ /* 0x000fea000383ffff */
.L_x_113:
[----:B0-----:R0:W1:Y:S02]  /*6850*/  SYNCS.PHASECHK.TRANS64.TRYWAIT P0, [R7+URZ], R4 ;  /* 0x00000004070075a7 */ /* 0x001064000800017f */
[----:B-1----:R-:W-:Y:S05]  /*6860*/  @!P0 NANOSLEEP.SYNCS 0x989680 ;  /* 0x009896800000895d */ /* 0x002fea0003900000 */
[----:B------:R-:W1:Y:S02]  /*6870*/  @!P0 SYNCS.PHASECHK.TRANS64 P0, [R7+URZ], R4 ;  /* 0x00000004070085a7 */ /* 0x000e64000800007f */
[----:B-1----:R-:W-:Y:S05]  /*6880*/  @!P0 BRA `(.L_x_113) ;  /* 0xfffffffc00f08947 */ /* 0x002fea000383ffff */
[----:B------:R-:W-:Y:S05]  /*6890*/  BRA `(.L_x_140) ;  /* 0xfffffff400047947 */ /* 0x000fea000383ffff */
.L_x_114:
[----:B0-----:R0:W1:Y:S02]  /*68a0*/  SYNCS.PHASECHK.TRANS64.TRYWAIT P0, [R6+URZ], R5 ;  /* 0x00000005060075a7 */ /* 0x001064000800017f */
[----:B-1----:R-:W-:Y:S05]  /*68b0*/  @!P0 NANOSLEEP.SYNCS 0x989680 ;  /* 0x009896800000895d */ /* 0x002fea0003900000 */
[----:B------:R-:W1:Y:S02]  /*68c0*/  @!P0 SYNCS.PHASECHK.TRANS64 P0, [R6+URZ], R5 ;  /* 0x00000005060085a7 */ /* 0x000e64000800007f */
[----:B-1----:R-:W-:Y:S05]  /*68d0*/  @!P0 BRA `(.L_x_114) ;  /* 0xfffffffc00f08947 */ /* 0x002fea000383ffff */
[----:B------:R-:W-:Y:S05]  /*68e0*/  BRA `(.L_x_141) ;  /* 0xfffffff400147947 */ /* 0x000fea000383ffff */
.L_x_115:
[----:B0-----:R0:W1:Y:S02]  /*68f0*/  SYNCS.PHASECHK.TRANS64.TRYWAIT P0, [R9+URZ], R4 ;  /* 0x00000004090075a7 */ /* 0x001064000800017f */
[----:B-1----:R-:W-:Y:S05]  /*6900*/  @!P0 NANOSLEEP.SYNCS 0x989680 ;  /* 0x009896800000895d */ /* 0x002fea0003900000 */
[----:B------:R-:W1:Y:S02]  /*6910*/  @!P0 SYNCS.PHASECHK.TRANS64 P0, [R9+URZ], R4 ;  /* 0x00000004090085a7 */ /* 0x000e64000800007f */
[----:B-1----:R-:W-:Y:S05]  /*6920*/  @!P0 BRA `(.L_x_115) ;  /* 0xfffffffc00f08947 */ /* 0x002fea000383ffff */
[----:B------:R-:W-:Y:S05]  /*6930*/  BRA `(.L_x_142) ;  /* 0xfffffff400247947 */ /* 0x000fea000383ffff */
.L_x_116:
[----:B0-----:R0:W1:Y:S02]  /*6940*/  SYNCS.PHASECHK.TRANS64.TRYWAIT P0, [R6+URZ], R5 ;  /* 0x00000005060075a7 */ /* 0x001064000800017f */
[----:B-1----:R-:W-:Y:S05]  /*6950*/  @!P0 NANOSLEEP.SYNCS 0x989680 ;  /* 0x009896800000895d */ /* 0x002fea0003900000 */
[----:B------:R-:W1:Y:S02]  /*6960*/  @!P0 SYNCS.PHASECHK.TRANS64 P0, [R6+URZ], R5 ;  /* 0x00000005060085a7 */ /* 0x000e64000800007f */
[----:B-1----:R-:W-:Y:S05]  /*6970*/  @!P0 BRA `(.L_x_116) ;  /* 0xfffffffc00f08947 */ /* 0x002fea000383ffff */
[----:B------:R-:W-:Y:S05]  /*6980*/  BRA `(.L_x_143) ;  /* 0xfffffff400347947 */ /* 0x000fea000383ffff */
.L_x_117:
[----:B0-----:R0:W1:Y:S02]  /*6990*/  SYNCS.PHASECHK.TRANS64.TRYWAIT P0, [R9+URZ], R4 ;  /* 0x00000004090075a7 */ /* 0x001064000800017f */
[----:B-1----:R-:W-:Y:S05]  /*69a0*/  @!P0 NANOSLEEP.SYNCS 0x989680 ;  /* 0x009896800000895d */ /* 0x002fea0003900000 */
[----:B------:R-:W1:Y:S02]  /*69b0*/  @!P0 SYNCS.PHASECHK.TRANS64 P0, [R9+URZ], R4 ;  /* 0x00000004090085a7 */ /* 0x000e64000800007f */
[----:B-1----:R-:W-:Y:S05]  /*69c0*/  @!P0 BRA `(.L_x_117) ;  /* 0xfffffffc00f08947 */ /* 0x002fea000383ffff */
[----:B------:R-:W-:Y:S05]  /*69d0*/  BRA `(.L_x_144) ;  /* 0xfffffff400447947 */ /* 0x000fea000383ffff */
.L_x_118:
[----:B0-----:R0:W1:Y:S02]  /*69e0*/  SYNCS.PHASECHK.TRANS64.TRYWAIT P0, [R6+URZ], R5 ;  /* 0x00000005060075a7 */ /* 0x001064000800017f */
[----:B-1----:R-:W-:Y:S05]  /*69f0*/  @!P0 NANOSLEEP.SYNCS 0x989680 ;  /* 0x009896800000895d */ /* 0x002fea0003900000 */
[----:B------:R-:W1:Y:S02]  /*6a00*/  @!P0 SYNCS.PHASECHK.TRANS64 P0, [R6+URZ], R5 ;  /* 0x00000005060085a7 */ /* 0x000e64000800007f */
[----:B-1----:R-:W-:Y:S05]  /*6a10*/  @!P0 BRA `(.L_x_118) ;  /* 0xfffffffc00f08947 */ /* 0x002fea000383ffff */
[----:B------:R-:W-:Y:S05]  /*6a20*/  BRA `(.L_x_145) ;  /* 0xfffffff400547947 */ /* 0x000fea000383ffff */
.L_x_119:
[----:B0-----:R0:W1:Y:S02]  /*6a30*/  SYNCS.PHASECHK.TRANS64.TRYWAIT P0, [R9+URZ], R4 ;  /* 0x00000004090075a7 */ /* 0x001064000800017f */
[----:B-1----:R-:W-:Y:S05]  /*6a40*/  @!P0 NANOSLEEP.SYNCS 0x989680 ;  /* 0x009896800000895d */ /* 0x002fea0003900000 */
[----:B------:R-:W1:Y:S02]  /*6a50*/  @!P0 SYNCS.PHASECHK.TRANS64 P0, [R9+URZ], R4 ;  /* 0x00000004090085a7 */ /* 0x000e64000800007f */
[----:B-1----:R-:W-:Y:S05]  /*6a60*/  @!P0 BRA `(.L_x_119) ;  /* 0xfffffffc00f08947 */ /* 0x002fea000383ffff */
[----:B------:R-:W-:Y:S05]  /*6a70*/  BRA `(.L_x_146) ;  /* 0xfffffff400647947 */ /* 0x000fea000383ffff */
.L_x_120:
[----:B0-----:R0:W1:Y:S02]  /*6a80*/  SYNCS.PHASECHK.TRANS64.TRYWAIT P0, [R6+URZ], R5 ;  /* 0x00000005060075a7 */ /* 0x001064000800017f */
[----:B-1----:R-:W-:Y:S05]  /*6a90*/  @!P0 NANOSLEEP.SYNCS 0x989680 ;  /* 0x009896800000895d */ /* 0x002fea0003900000 */
[----:B------:R-:W1:Y:S02]  /*6aa0*/  @!P0 SYNCS.PHASECHK.TRANS64 P0, [R6+URZ], R5 ;  /* 0x00000005060085a7 */ /* 0x000e64000800007f */
[----:B-1----:R-:W-:Y:S05]  /*6ab0*/  @!P0 BRA `(.L_x_120) ;  /* 0xfffffffc00f08947 */ /* 0x002fea000383ffff */
[----:B------:R-:W-:Y:S05]  /*6ac0*/  BRA `(.L_x_147) ;  /* 0xfffffff400747947 */ /* 0x000fea000383ffff */
.L_x_121:
[----:B0-----:R0:W1:Y:S02]  /*6ad0*/  SYNCS.PHASECHK.TRANS64.TRYWAIT P0, [R9+URZ], R4 ;  /* 0x00000004090075a7 */ /* 0x001064000800017f */
[----:B-1----:R-:W-:Y:S05]  /*6ae0*/  @!P0 NANOSLEEP.SYNCS 0x989680 ;  /* 0x009896800000895d */ /* 0x002fea0003900000 */
[----:B------:R-:W1:Y:S02]  /*6af0*/  @!P0 SYNCS.PHASECHK.TRANS64 P0, [R9+URZ], R4 ;  /* 0x00000004090085a7 */ /* 0x000e64000800007f */
[----:B-1----:R-:W-:Y:S05]  /*6b00*/  @!P0 BRA `(.L_x_121) ;  /* 0xfffffffc00f08947 */ /* 0x002fea000383ffff */
[----:B------:R-:W-:Y:S05]  /*6b10*/  BRA `(.L_x_148) ;  /* 0xfffffff400847947 */ /* 0x000fea000383ffff */
.L_x_122:
[----:B0-----:R0:W1:Y:S02]  /*6b20*/  SYNCS.PHASECHK.TRANS64.TRYWAIT P0, [R6+URZ], R5 ;  /* 0x00000005060075a7 */ /* 0x001064000800017f */
[----:B-1----:R-:W-:Y:S05]  /*6b30*/  @!P0 NANOSLEEP.SYNCS 0x989680 ;  /* 0x009896800000895d */ /* 0x002fea0003900000 */
[----:B------:R-:W1:Y:S02]  /*6b40*/  @!P0 SYNCS.PHASECHK.TRANS64 P0, [R6+URZ], R5 ;  /* 0x00000005060085a7 */ /* 0x000e64000800007f */
[----:B-1----:R-:W-:Y:S05]  /*6b50*/  @!P0 BRA `(.L_x_122) ;  /* 0xfffffffc00f08947 */ /* 0x002fea000383ffff */
[----:B------:R-:W-:Y:S05]  /*6b60*/  BRA `(.L_x_149) ;  /* 0xfffffff400947947 */ /* 0x000fea000383ffff */
.L_x_123:
[----:B0-----:R0:W1:Y:S02]  /*6b70*/  SYNCS.PHASECHK.TRANS64.TRYWAIT P0, [R9+URZ], R4 ;  /* 0x00000004090075a7 */ /* 0x001064000800017f */
[----:B-1----:R-:W-:Y:S05]  /*6b80*/  @!P0 NANOSLEEP.SYNCS 0x989680 ;  /* 0x009896800000895d */ /* 0x002fea0003900000 */
[----:B------:R-:W1:Y:S02]  /*6b90*/  @!P0 SYNCS.PHASECHK.TRANS64 P0, [R9+URZ], R4 ;  /* 0x00000004090085a7 */ /* 0x000e64000800007f */
[----:B-1----:R-:W-:Y:S05]  /*6ba0*/  @!P0 BRA `(.L_x_123) ;  /* 0xfffffffc00f08947 */ /* 0x002fea000383ffff */
[----:B------:R-:W-:Y:S05]  /*6bb0*/  BRA `(.L_x_150) ;  /* 0xfffffff400a47947 */ /* 0x000fea000383ffff */
.L_x_124:
[----:B0-----:R0:W1:Y:S02]  /*6bc0*/  SYNCS.PHASECHK.TRANS64.TRYWAIT P0, [R6+URZ], R5 ;  /* 0x00000005060075a7 */ /* 0x001064000800017f */
[----:B-1----:R-:W-:Y:S05]  /*6bd0*/  @!P0 NANOSLEEP.SYNCS 0x989680 ;  /* 0x009896800000895d */ /* 0x002fea0003900000 */
[----:B------:R-:W1:Y:S02]  /*6be0*/  @!P0 SYNCS.PHASECHK.TRANS64 P0, [R6+URZ], R5 ;  /* 0x00000005060085a7 */ /* 0x000e64000800007f */
[----:B-1----:R-:W-:Y:S05]  /*6bf0*/  @!P0 BRA `(.L_x_124) ;  /* 0xfffffffc00f08947 */ /* 0x002fea000383ffff */
[----:B------:R-:W-:Y:S05]  /*6c00*/  BRA `(.L_x_151) ;  /* 0xfffffff400b47947 */ /* 0x000fea000383ffff */
.L_x_125:
[----:B0-----:R0:W1:Y:S02]  /*6c10*/  SYNCS.PHASECHK.TRANS64.TRYWAIT P0, [R9+URZ], R4 ;  /* 0x00000004090075a7 */ /* 0x001064000800017f */
[----:B-1----:R-:W-:Y:S05]  /*6c20*/  @!P0 NANOSLEEP.SYNCS 0x989680 ;  /* 0x009896800000895d */ /* 0x002fea0003900000 */
[----:B------:R-:W1:Y:S02]  /*6c30*/  @!P0 SYNCS.PHASECHK.TRANS64 P0, [R9+URZ], R4 ;  /* 0x00000004090085a7 */ /* 0x000e64000800007f */
[----:B-1----:R-:W-:Y:S05]  /*6c40*/  @!P0 BRA `(.L_x_125) ;  /* 0xfffffffc00f08947 */ /* 0x002fea000383ffff */
[----:B------:R-:W-:Y:S05]  /*6c50*/  BRA `(.L_x_152) ;  /* 0xfffffff400c47947 */ /* 0x000fea000383ffff */
.L_x_126:
[----:B0-----:R0:W1:Y:S02]  /*6c60*/  SYNCS.PHASECHK.TRANS64.TRYWAIT P0, [R6+URZ], R5 ;  /* 0x00000005060075a7 */ /* 0x001064000800017f */
[----:B-1----:R-:W-:Y:S05]  /*6c70*/  @!P0 NANOSLEEP.SYNCS 0x989680 ;  /* 0x009896800000895d */ /* 0x002fea0003900000 */
[----:B------:R-:W1:Y:S02]  /*6c80*/  @!P0 SYNCS.PHASECHK.TRANS64 P0, [R6+URZ], R5 ;  /* 0x00000005060085a7 */ /* 0x000e64000800007f */
[----:B-1----:R-:W-:Y:S05]  /*6c90*/  @!P0 BRA `(.L_x_126) ;  /* 0xfffffffc00f08947 */ /* 0x002fea000383ffff */
[----:B------:R-:W-:Y:S05]  /*6ca0*/  BRA `(.L_x_153) ;  /* 0xfffffff400d47947 */ /* 0x000fea000383ffff */
.L_x_127:
[----:B0-----:R0:W1:Y:S02]  /*6cb0*/  SYNCS.PHASECHK.TRANS64.TRYWAIT P0, [R9+URZ], R4 ;  /* 0x00000004090075a7 */ /* 0x001064000800017f */
[----:B-1----:R-:W-:Y:S05]  /*6cc0*/  @!P0 NANOSLEEP.SYNCS 0x989680 ;  /* 0x009896800000895d */ /* 0x002fea0003900000 */
[----:B------:R-:W1:Y:S02]  /*6cd0*/  @!P0 SYNCS.PHASECHK.TRANS64 P0, [R9+URZ], R4 ;  /* 0x00000004090085a7 */ /* 0x000e64000800007f */
[----:B-1----:R-:W-:Y:S05]  /*6ce0*/  @!P0 BRA `(.L_x_127) ;  /* 0xfffffffc00f08947 */ /* 0x002fea000383ffff */
[----:B------:R-:W-:Y:S05]  /*6cf0*/  BRA `(.L_x_154) ;  /* 0xfffffff400e47947 */ /* 0x000fea000383ffff */
.L_x_128:
[----:B0-----:R0:W1:Y:S02]  /*6d00*/  SYNCS.PHASECHK.TRANS64.TRYWAIT P0, [R6+URZ], R5 ;  /* 0x00000005060075a7 */ /* 0x001064000800017f */
[----:B-1----:R-:W-:Y:S05]  /*6d10*/  @!P0 NANOSLEEP.SYNCS 0x989680 ;  /* 0x009896800000895d */ /* 0x002fea0003900000 */
[----:B------:R-:W1:Y:S02]  /*6d20*/  @!P0 SYNCS.PHASECHK.TRANS64 P0, [R6+URZ], R5 ;  /* 0x00000005060085a7 */ /* 0x000e64000800007f */
[----:B-1----:R-:W-:Y:S05]  /*6d30*/  @!P0 BRA `(.L_x_128) ;  /* 0xfffffffc00f08947 */ /* 0x002fea000383ffff */
[----:B------:R-:W-:Y:S05]  /*6d40*/  BRA `(.L_x_155) ;  /* 0xfffffff400ec7947 */ /* 0x000fea000383ffff */
.L_x_156:
[----:B------:R-:W-:-:S00]  /*6d50*/  BRA `(.L_x_156) ;  /* 0xfffffffc00fc7947 */ /* 0x000fc0000383ffff */
[----:B------:R-:W-:-:S00]  /*6d60*/  NOP ;  /* 0x0000000000007918 */ /* 0x000fc00000000000 */
        /* <DEDUP_REMOVED lines=9> */
.L_x_157:


//--------------------- .nv.shared._ZN7cutlass13device_kernelINS_4gemm6kernel13GemmUniversalIN4cute5tupleIJiiiiEEENS1_10collective13CollectiveMmaINS1_40MainloopSm90TmaGmmaWarpSpecializedSparseILi18ENS5_IJNS4_1CILi2EEENSA_ILi1EEESC_EEENS1_32KernelTmaWarpSpecializedPingpongEEENS5_IJNSA_ILi64EEESG_SG_EEENS_6half_tENS5_IJNS4_6LayoutINS5_IJiNS5_IJSB_iEEEiEEENS5_IJlNS5_IJSC_SB_EEElEEEEENSJ_INS5_IJNS5_IJNS5_IJNSA_ILi8EEESB_NSA_ILi4EEEEEEiEEENS5_IJNS5_IJNSA_ILi16EEESB_SB_EEEiEEEiEEENS5_IJNS5_IJNS5_IJSG_ST_NSA_ILi1024EEEEEENSA_ILi4096EEEEEENS5_IJNS5_IJSC_NSA_ILi512EEENSA_ILi32EEEEEElEEElEEEEEEEESI_NS5_IJlSC_lEEENS4_8TiledMMAINS4_8MMA_AtomIJNS4_4SM904GMMA6SPARSE26GMMA_64x64x32_F32F16F16_SSILNS1C_5MajorE0ELS1F_0ELNS1C_7ScaleInE1ELS1G_1ELNS1C_9SparseSelE0EEEEEENSJ_INS5_IJSC_SC_SC_EEENS5_IJNSA_ILi0EEES1L_S1L_EEEEENS5_IJNS4_10UnderscoreES1O_S1O_EEEEENS4_13SM90_TMA_LOADENS4_14ComposedLayoutINS4_7SwizzleILi2ELi4ELi3EEENS4_25smem_sparse_ptr_flag_bitsILi2ELi16EEENSJ_INS5_IJNS5_IJSC_SP_EEENS5_IJSB_S12_EEEEEENS5_IJNS5_IJS1L_SG_EEESM_EEEEEEEvNS4_8identityENS4_23SM90_TMA_LOAD_MULTICASTENS1S_INS1T_ILi3ELi4ELi3EEENS4_18smem_ptr_flag_bitsILi16EEENSJ_INS5_IJSP_SG_EEENS5_IJSG_SC_EEEEEEEvS24_EENS_8epilogue10collective6detail29Sm90TmaWarpSpecializedAdapterINS2F_15DefaultEpilogueIfNS5_IJSC_llEEES2J_NS2E_6thread17LinearCombinationIfLi1EffLNS2K_9ScaleType4KindE0ELNS_15FloatRoundStyleE2EfEENS1_15EpilogueDefaultEEEEEvvEEEEvNT_6ParamsE --------------------------
	.section	.nv.shared._ZN7cutlass13device_kernelINS_4gemm6kernel13GemmUniversalIN4cute5tupleIJiiiiEEENS1_10collective13CollectiveMmaINS1_40MainloopSm90TmaGmmaWarpSpecializedSparseILi18ENS5_IJNS4_1CILi2EEENSA_ILi1EEESC_EEENS1_32KernelTmaWarpSpecializedPingpongEEENS5_IJNSA_ILi64EEESG_SG_EEENS_6half_tENS5_IJNS4_6LayoutINS5_IJiNS5_IJSB_iEEEiEEENS5_IJlNS5_IJSC_SB_EEElEEEEENSJ_INS5_IJNS5_IJNS5_IJNSA_ILi8EEESB_NSA_ILi4EEEEEEiEEENS5_IJNS5_IJNSA_ILi16EEESB_SB_EEEiEEEiEEENS5_IJNS5_IJNS5_IJSG_ST_NSA_ILi1024EEEEEENSA_ILi4096EEEEEENS5_IJNS5_IJSC_NSA_ILi512EEENSA_ILi32EEEEEElEEElEEEEEEEESI_NS5_IJlSC_lEEENS4_8TiledMMAINS4_8MMA_AtomIJNS4_4SM904GMMA6SPARSE26GMMA_64x64x32_F32F16F16_SSILNS1C_5MajorE0ELS1F_0ELNS1C_7ScaleInE1ELS1G_1ELNS1C_9SparseSelE0EEEEEENSJ_INS5_IJSC_SC_SC_EEENS5_IJNSA_ILi0EEES1L_S1L_EEEEENS5_IJNS4_10UnderscoreES1O_S1O_EEEEENS4_13SM90_TMA_LOADENS4_14ComposedLayoutINS4_7SwizzleILi2ELi4ELi3EEENS4_25smem_sparse_ptr_flag_bitsILi2ELi16EEENSJ_INS5_IJNS5_IJSC_SP_EEENS5_IJSB_S12_EEEEEENS5_IJNS5_IJS1L_SG_EEESM_EEEEEEEvNS4_8identityENS4_23SM90_TMA_LOAD_MULTICASTENS1S_INS1T_ILi3ELi4ELi3EEENS4_18smem_ptr_flag_bitsILi16EEENSJ_INS5_IJSP_SG_EEENS5_IJSG_SC_EEEEEEEvS24_EENS_8epilogue10collective6detail29Sm90TmaWarpSpecializedAdapterINS2F_15DefaultEpilogueIfNS5_IJSC_llEEES2J_NS2E_6thread17LinearCombinationIfLi1EffLNS2K_9ScaleType4KindE0ELNS_15FloatRoundStyleE2EfEENS1_15EpilogueDefaultEEEEEvvEEEEvNT_6ParamsE,"aw",@nobits
	.sectionflags	@""
	.align	16
	.zero		1024


//--------------------- .nv.shared.reserved.0     --------------------------
	.section	.nv.shared.reserved.0,"aw",@nobits
	.weak		__nv_reservedSMEM_offset_0_alias
	.size		__nv_reservedSMEM_offset_0_alias, 0, 0
	.other		__nv_reservedSMEM_offset_0_alias,@"STO_CUDA_RESERVED_SHARED STV_DEFAULT"
__nv_reservedSMEM_offset_0_alias:
	.zero		0


//--------------------- .nv.global                --------------------------
	.section	.nv.global,"aw",@nobits
.nv.global:
	.type		_ZN39_INTERNAL_dd7038b7_4_k_cu_284ee6f4_27254cute1_E,@object
	.size		_ZN39_INTERNAL_dd7038b7_4_k_cu_284ee6f4_27254cute1_E,(_ZN39_INTERNAL_dd7038b7_4_k_cu_284ee6f4_27254cuda3std3__45__cpo6cbeginE - _ZN39_INTERNAL_dd7038b7_4_k_cu_284ee6f4_27254cute1_E)
_ZN39_INTERNAL_dd7038b7_4_k_cu_284ee6f4_27254cute1_E:
	.zero		1
	.type		_ZN39_INTERNAL_dd7038b7_4_k_cu_284ee6f4_27254cuda3std3__45__cpo6cbeginE,@object
	.size		_ZN39_INTERNAL_dd7038b7_4_k_cu_284ee6f4_27254cuda3std3__45__cpo6cbeginE,(_ZN39_INTERNAL_dd7038b7_4_k_cu_284ee6f4_27254cuda3std3__48in_placeE - _ZN39_INTERNAL_dd7038b7_4_k_cu_284ee6f4_27254cuda3std3__45__cpo6cbeginE)
_ZN39_INTERNAL_dd7038b7_4_k_cu_284ee6f4_27254cuda3std3__45__cpo6cbeginE:
	.zero		1
	.type		_ZN39_INTERNAL_dd7038b7_4_k_cu_284ee6f4_27254cuda3std3__48in_placeE,@object
	.size		_ZN39_INTERNAL_dd7038b7_4_k_cu_284ee6f4_27254cuda3std3__48in_placeE,(_ZN39_INTERNAL_dd7038b7_4_k_cu_284ee6f4_27254cuda3std6ranges3__45__cpo9iter_moveE - _ZN39_INTERNAL_dd7038b7_4_k_cu_284ee6f4_27254cuda3std3__48in_placeE)
_ZN39_INTERNAL_dd7038b7_4_k_cu_284ee6f4_27254cuda3std3__48in_placeE:
	.zero		1
	.type		_ZN39_INTERNAL_dd7038b7_4_k_cu_284ee6f4_27254cuda3std6ranges3__45__cpo9iter_moveE,@object
	.size		_ZN39_INTERNAL_dd7038b7_4_k_cu_284ee6f4_27254cuda3std6ranges3__45__cpo9iter_moveE,(_ZN39_INTERNAL_dd7038b7_4_k_cu_284ee6f4_27254cuda3std3__45__cpo5beginE - _ZN39_INTERNAL_dd7038b7_4_k_cu_284ee6f4_27254cuda3std6ranges3__45__cpo9iter_moveE)
_ZN39_INTERNAL_dd7038b7_4_k_cu_284ee6f4_27254cuda3std6ranges3__45__cpo9iter_moveE:
	.zero		1
	.type		_ZN39_INTERNAL_dd7038b7_4_k_cu_284ee6f4_27254cuda3std3__45__cpo5beginE,@object
	.size		_ZN39_INTERNAL_dd7038b7_4_k_cu_284ee6f4_27254cuda3std3__45__cpo5beginE,(_ZN39_INTERNAL_dd7038b7_4_k_cu_284ee6f4_27254cuda3std3__441_GLOBAL__N__dd7038b7_4_k_cu_284ee6f4_27256ignoreE - _ZN39_INTERNAL_dd7038b7_4_k_cu_284ee6f4_27254cuda3std3__45__cpo5beginE)
_ZN39_INTERNAL_dd7038b7_4_k_cu_284ee6f4_27254cuda3std3__45__cpo5beginE:
	.zero		1
	.type		_ZN39_INTERNAL_dd7038b7_4_k_cu_284ee6f4_27254cuda3std3__441_GLOBAL__N__dd7038b7_4_k_cu_284ee6f4_27256ignoreE,@object
	.size		_ZN39_INTERNAL_dd7038b7_4_k_cu_284ee6f4_27254cuda3std3__441_GLOBAL__N__dd7038b7_4_k_cu_284ee6f4_27256ignoreE,(_ZN39_INTERNAL_dd7038b7_4_k_cu_284ee6f4_27254cute7productE - _ZN39_INTERNAL_dd7038b7_4_k_cu_284ee6f4_27254cuda3std3__441_GLOBAL__N__dd7038b7_4_k_cu_284ee6f4_27256ignoreE)
_ZN39_INTERNAL_dd7038b7_4_k_cu_284ee6f4_27254cuda3std3__441_GLOBAL__N__dd7038b7_4_k_cu_284ee6f4_27256ignoreE:
	.zero		1
	.type		_ZN39_INTERNAL_dd7038b7_4_k_cu_284ee6f4_27254cute7productE,@object
	.size		_ZN39_INTERNAL_dd7038b7_4_k_cu_284ee6f4_27254cute7productE,(_ZN39_INTERNAL_dd7038b7_4_k_cu_284ee6f4_27254cuda3std3__45__cpo3endE - _ZN39_INTERNAL_dd7038b7_4_k_cu_284ee6f4_27254cute7productE)
_ZN39_INTERNAL_dd7038b7_4_k_cu_284ee6f4_27254cute7productE:
	.zero		1
	.type		_ZN39_INTERNAL_dd7038b7_4_k_cu_284ee6f4_27254cuda3std3__45__cpo3endE,@object
	.size		_ZN39_INTERNAL_dd7038b7_4_k_cu_284ee6f4_27254cuda3std3__45__cpo3endE,(_ZN39_INTERNAL_dd7038b7_4_k_cu_284ee6f4_27254cuda3std3__419piecewise_constructE - _ZN39_INTERNAL_dd7038b7_4_k_cu_284ee6f4_27254cuda3std3__45__cpo3endE)
_ZN39_INTERNAL_dd7038b7_4_k_cu_284ee6f4_27254cuda3std3__45__cpo3endE:
	.zero		1
	.type		_ZN39_INTERNAL_dd7038b7_4_k_cu_284ee6f4_27254cuda3std3__419piecewise_constructE,@object
	.size		_ZN39_INTERNAL_dd7038b7_4_k_cu_284ee6f4_27254cuda3std3__419piecewise_constructE,(_ZN39_INTERNAL_dd7038b7_4_k_cu_284ee6f4_27254cuda3std3__45__cpo4cendE - _ZN39_INTERNAL_dd7038b7_4_k_cu_284ee6f4_27254cuda3std3__419piecewise_constructE)
_ZN39_INTERNAL_dd7038b7_4_k_cu_284ee6f4_27254cuda3std3__419piecewise_constructE:
	.zero		1
	.type		_ZN39_INTERNAL_dd7038b7_4_k_cu_284ee6f4_27254cuda3std3__45__cpo4cendE,@object
	.size		_ZN39_INTERNAL_dd7038b7_4_k_cu_284ee6f4_27254cuda3std3__45__cpo4cendE,(_ZN39_INTERNAL_dd7038b7_4_k_cu_284ee6f4_27254cuda3std6ranges3__45__cpo4swapE - _ZN39_INTERNAL_dd7038b7_4_k_cu_284ee6f4_27254cuda3std3__45__cpo4cendE)
_ZN39_INTERNAL_dd7038b7_4_k_cu_284ee6f4_27254cuda3std3__45__cpo4cendE:
	.zero		1
	.type		_ZN39_INTERNAL_dd7038b7_4_k_cu_284ee6f4_27254cuda3std6ranges3__45__cpo4swapE,@object
	.size		_ZN39_INTERNAL_dd7038b7_4_k_cu_284ee6f4_27254cuda3std6ranges3__45__cpo4swapE,(.L_7 - _ZN39_INTERNAL_dd7038b7_4_k_cu_284ee6f4_27254cuda3std6ranges3__45__cpo4swapE)
_ZN39_INTERNAL_dd7038b7_4_k_cu_284ee6f4_27254cuda3std6ranges3__45__cpo4swapE:
	.zero		1
.L_7:


//--------------------- .nv.constant0._ZN7cutlass13device_kernelINS_4gemm6kernel13GemmUniversalIN4cute5tupleIJiiiiEEENS1_10collective13CollectiveMmaINS1_40MainloopSm90TmaGmmaWarpSpecializedSparseILi18ENS5_IJNS4_1CILi2EEENSA_ILi1EEESC_EEENS1_32KernelTmaWarpSpecializedPingpongEEENS5_IJNSA_ILi64EEESG_SG_EEENS_6half_tENS5_IJNS4_6LayoutINS5_IJiNS5_IJSB_iEEEiEEENS5_IJlNS5_IJSC_SB_EEElEEEEENSJ_INS5_IJNS5_IJNS5_IJNSA_ILi8EEESB_NSA_ILi4EEEEEEiEEENS5_IJNS5_IJNSA_ILi16EEESB_SB_EEEiEEEiEEENS5_IJNS5_IJNS5_IJSG_ST_NSA_ILi1024EEEEEENSA_ILi4096EEEEEENS5_IJNS5_IJSC_NSA_ILi512EEENSA_ILi32EEEEEElEEElEEEEEEEESI_NS5_IJlSC_lEEENS4_8TiledMMAINS4_8MMA_AtomIJNS4_4SM904GMMA6SPARSE26GMMA_64x64x32_F32F16F16_SSILNS1C_5MajorE0ELS1F_0ELNS1C_7ScaleInE1ELS1G_1ELNS1C_9SparseSelE0EEEEEENSJ_INS5_IJSC_SC_SC_EEENS5_IJNSA_ILi0EEES1L_S1L_EEEEENS5_IJNS4_10UnderscoreES1O_S1O_EEEEENS4_13SM90_TMA_LOADENS4_14ComposedLayoutINS4_7SwizzleILi2ELi4ELi3EEENS4_25smem_sparse_ptr_flag_bitsILi2ELi16EEENSJ_INS5_IJNS5_IJSC_SP_EEENS5_IJSB_S12_EEEEEENS5_IJNS5_IJS1L_SG_EEESM_EEEEEEEvNS4_8identityENS4_23SM90_TMA_LOAD_MULTICASTENS1S_INS1T_ILi3ELi4ELi3EEENS4_18smem_ptr_flag_bitsILi16EEENSJ_INS5_IJSP_SG_EEENS5_IJSG_SC_EEEEEEEvS24_EENS_8epilogue10collective6detail29Sm90TmaWarpSpecializedAdapterINS2F_15DefaultEpilogueIfNS5_IJSC_llEEES2J_NS2E_6thread17LinearCombinationIfLi1EffLNS2K_9ScaleType4KindE0ELNS_15FloatRoundStyleE2EfEENS1_15EpilogueDefaultEEEEEvvEEEEvNT_6ParamsE --------------------------
	.section	.nv.constant0._ZN7cutlass13device_kernelINS_4gemm6kernel13GemmUniversalIN4cute5tupleIJiiiiEEENS1_10collective13CollectiveMmaINS1_40MainloopSm90TmaGmmaWarpSpecializedSparseILi18ENS5_IJNS4_1CILi2EEENSA_ILi1EEESC_EEENS1_32KernelTmaWarpSpecializedPingpongEEENS5_IJNSA_ILi64EEESG_SG_EEENS_6half_tENS5_IJNS4_6LayoutINS5_IJiNS5_IJSB_iEEEiEEENS5_IJlNS5_IJSC_SB_EEElEEEEENSJ_INS5_IJNS5_IJNS5_IJNSA_ILi8EEESB_NSA_ILi4EEEEEEiEEENS5_IJNS5_IJNSA_ILi16EEESB_SB_EEEiEEEiEEENS5_IJNS5_IJNS5_IJSG_ST_NSA_ILi1024EEEEEENSA_ILi4096EEEEEENS5_IJNS5_IJSC_NSA_ILi512EEENSA_ILi32EEEEEElEEElEEEEEEEESI_NS5_IJlSC_lEEENS4_8TiledMMAINS4_8MMA_AtomIJNS4_4SM904GMMA6SPARSE26GMMA_64x64x32_F32F16F16_SSILNS1C_5MajorE0ELS1F_0ELNS1C_7ScaleInE1ELS1G_1ELNS1C_9SparseSelE0EEEEEENSJ_INS5_IJSC_SC_SC_EEENS5_IJNSA_ILi0EEES1L_S1L_EEEEENS5_IJNS4_10UnderscoreES1O_S1O_EEEEENS4_13SM90_TMA_LOADENS4_14ComposedLayoutINS4_7SwizzleILi2ELi4ELi3EEENS4_25smem_sparse_ptr_flag_bitsILi2ELi16EEENSJ_INS5_IJNS5_IJSC_SP_EEENS5_IJSB_S12_EEEEEENS5_IJNS5_IJS1L_SG_EEESM_EEEEEEEvNS4_8identityENS4_23SM90_TMA_LOAD_MULTICASTENS1S_INS1T_ILi3ELi4ELi3EEENS4_18smem_ptr_flag_bitsILi16EEENSJ_INS5_IJSP_SG_EEENS5_IJSG_SC_EEEEEEEvS24_EENS_8epilogue10collective6detail29Sm90TmaWarpSpecializedAdapterINS2F_15DefaultEpilogueIfNS5_IJSC_llEEES2J_NS2E_6thread17LinearCombinationIfLi1EffLNS2K_9ScaleType4KindE0ELNS_15FloatRoundStyleE2EfEENS1_15EpilogueDefaultEEEEEvvEEEEvNT_6ParamsE,"a",@progbits
	.sectionflags	@""
	.align	4
.nv.constant0._ZN7cutlass13device_kernelINS_4gemm6kernel13GemmUniversalIN4cute5tupleIJiiiiEEENS1_10collective13CollectiveMmaINS1_40MainloopSm90TmaGmmaWarpSpecializedSparseILi18ENS5_IJNS4_1CILi2EEENSA_ILi1EEESC_EEENS1_32KernelTmaWarpSpecializedPingpongEEENS5_IJNSA_ILi64EEESG_SG_EEENS_6half_tENS5_IJNS4_6LayoutINS5_IJiNS5_IJSB_iEEEiEEENS5_IJlNS5_IJSC_SB_EEElEEEEENSJ_INS5_IJNS5_IJNS5_IJNSA_ILi8EEESB_NSA_ILi4EEEEEEiEEENS5_IJNS5_IJNSA_ILi16EEESB_SB_EEEiEEEiEEENS5_IJNS5_IJNS5_IJSG_ST_NSA_ILi1024EEEEEENSA_ILi4096EEEEEENS5_IJNS5_IJSC_NSA_ILi512EEENSA_ILi32EEEEEElEEElEEEEEEEESI_NS5_IJlSC_lEEENS4_8TiledMMAINS4_8MMA_AtomIJNS4_4SM904GMMA6SPARSE26GMMA_64x64x32_F32F16F16_SSILNS1C_5MajorE0ELS1F_0ELNS1C_7ScaleInE1ELS1G_1ELNS1C_9SparseSelE0EEEEEENSJ_INS5_IJSC_SC_SC_EEENS5_IJNSA_ILi0EEES1L_S1L_EEEEENS5_IJNS4_10UnderscoreES1O_S1O_EEEEENS4_13SM90_TMA_LOADENS4_14ComposedLayoutINS4_7SwizzleILi2ELi4ELi3EEENS4_25smem_sparse_ptr_flag_bitsILi2ELi16EEENSJ_INS5_IJNS5_IJSC_SP_EEENS5_IJSB_S12_EEEEEENS5_IJNS5_IJS1L_SG_EEESM_EEEEEEEvNS4_8identityENS4_23SM90_TMA_LOAD_MULTICASTENS1S_INS1T_ILi3ELi4ELi3EEENS4_18smem_ptr_flag_bitsILi16EEENSJ_INS5_IJSP_SG_EEENS5_IJSG_SC_EEEEEEEvS24_EENS_8epilogue10collective6detail29Sm90TmaWarpSpecializedAdapterINS2F_15DefaultEpilogueIfNS5_IJSC_llEEES2J_NS2E_6thread17LinearCombinationIfLi1EffLNS2K_9ScaleType4KindE0ELNS_15FloatRoundStyleE2EfEENS1_15EpilogueDefaultEEEEEvvEEEEvNT_6ParamsE:
	.zero		1920


//--------------------- SYMBOLS --------------------------

	.type		.nv.reservedSmem.offset0,@object
	.size		.nv.reservedSmem.offset0,0x4
